	.target	sm_90a

	.elftype	@"ET_EXEC"


//--------------------- .note.nv.tkinfo           --------------------------
	.section	.note.nv.tkinfo,"",@"SHT_NOTE"
	.sectionflags	@"SHF_NOTE_NV_TKINFO"
	.tkinfo
        /*0018*/ 	.word	0x00000002
        /*0030*/ 	.string	""
        /*0030*/ 	.string	"ptxas"
        /*0030*/ 	.string	"Cuda compilation tools, release 13.0, V13.0.88"
        /*0030*/ 	.string	"Build cuda_13.0.r13.0/compiler.36424714_0"
        /*0030*/ 	.string	"-arch sm_90a -m 64 "



//--------------------- .note.nv.cuinfo           --------------------------
	.section	.note.nv.cuinfo,"",@"SHT_NOTE"
	.sectionflags	@"SHF_NOTE_NV_CUINFO"
        /*0018*/ 	.short	0x0002
        /*001a*/ 	.short	0x005a
        /*001c*/ 	.short	0x0082
	.zero		2


//--------------------- .nv.info                  --------------------------
	.section	.nv.info,"",@"SHT_CUDA_INFO"
	.align	4


	//----- nvinfo : EIATTR_REGCOUNT
	.align		4
        /*0000*/ 	.byte	0x04, 0x2f
        /*0002*/ 	.short	(.L_12 - .L_11)
	.align		4
.L_11:
        /*0004*/ 	.word	index@(_ZN7cutlass13device_kernelINS_4gemm6kernel13GemmUniversalIN4cute5tupleIJiiiiEEENS1_10collective13CollectiveMmaINS1_37MainloopSm90TmaGmmaWarpSpecializedFP8ILi3ENS5_IJNS4_1CILi2EEESB_NSA_ILi1EEEEEENS1_35KernelTmaWarpSpecializedCooperativeEEENS5_IJNSA_ILi128EEESG_NSA_ILi64EEEEEENS_12float_e4m3_tENS5_IJlSC_lEEESJ_SK_NS4_8TiledMMAINS4_8MMA_AtomIJNS4_4SM904GMMA31MMA_64x128x32_F32E4M3E4M3_SS_TNILNSO_7ScaleInE1ELSQ_1EEEEEENS4_6LayoutINS5_IJSB_SC_SC_EEENS5_IJSC_NSA_ILi0EEESV_EEEEENS5_IJNS4_10UnderscoreESY_SY_EEEEENS4_23SM90_TMA_LOAD_MULTICASTENS4_14ComposedLayoutINS4_7SwizzleILi2ELi4ELi3EEENS4_18smem_ptr_flag_bitsILi8EEENST_INS5_IJNSA_ILi8EEESH_EEENS5_IJSH_SC_EEEEEEEvNS4_8identityES11_S1B_vS1C_EENS_8epilogue10collective6detail29Sm90TmaWarpSpecializedAdapterINS1F_15DefaultEpilogueISJ_SK_SK_NS1E_6thread17LinearCombinationISJ_Li1EffLNS1J_9ScaleType4KindE0ELNS_15FloatRoundStyleE2ESJ_EENS1_15EpilogueDefaultEEEEEvvEEEEvNT_6ParamsE)
        /*0008*/ 	.word	0x000000a8


	//----- nvinfo : EIATTR_FRAME_SIZE
	.align		4
.L_12:
        /*000c*/ 	.byte	0x04, 0x11
        /*000e*/ 	.short	(.L_14 - .L_13)
	.align		4
.L_13:
        /*0010*/ 	.word	index@(_ZN7cutlass13device_kernelINS_4gemm6kernel13GemmUniversalIN4cute5tupleIJiiiiEEENS1_10collective13CollectiveMmaINS1_37MainloopSm90TmaGmmaWarpSpecializedFP8ILi3ENS5_IJNS4_1CILi2EEESB_NSA_ILi1EEEEEENS1_35KernelTmaWarpSpecializedCooperativeEEENS5_IJNSA_ILi128EEESG_NSA_ILi64EEEEEENS_12float_e4m3_tENS5_IJlSC_lEEESJ_SK_NS4_8TiledMMAINS4_8MMA_AtomIJNS4_4SM904GMMA31MMA_64x128x32_F32E4M3E4M3_SS_TNILNSO_7ScaleInE1ELSQ_1EEEEEENS4_6LayoutINS5_IJSB_SC_SC_EEENS5_IJSC_NSA_ILi0EEESV_EEEEENS5_IJNS4_10UnderscoreESY_SY_EEEEENS4_23SM90_TMA_LOAD_MULTICASTENS4_14ComposedLayoutINS4_7SwizzleILi2ELi4ELi3EEENS4_18smem_ptr_flag_bitsILi8EEENST_INS5_IJNSA_ILi8EEESH_EEENS5_IJSH_SC_EEEEEEEvNS4_8identityES11_S1B_vS1C_EENS_8epilogue10collective6detail29Sm90TmaWarpSpecializedAdapterINS1F_15DefaultEpilogueISJ_SK_SK_NS1E_6thread17LinearCombinationISJ_Li1EffLNS1J_9ScaleType4KindE0ELNS_15FloatRoundStyleE2ESJ_EENS1_15EpilogueDefaultEEEEEvvEEEEvNT_6ParamsE)
        /*0014*/ 	.word	0x00000000


	//----- nvinfo : EIATTR_MIN_STACK_SIZE
	.align		4
.L_14:
        /*0018*/ 	.byte	0x04, 0x12
        /*001a*/ 	.short	(.L_16 - .L_15)
	.align		4
.L_15:
        /*001c*/ 	.word	index@(_ZN7cutlass13device_kernelINS_4gemm6kernel13GemmUniversalIN4cute5tupleIJiiiiEEENS1_10collective13CollectiveMmaINS1_37MainloopSm90TmaGmmaWarpSpecializedFP8ILi3ENS5_IJNS4_1CILi2EEESB_NSA_ILi1EEEEEENS1_35KernelTmaWarpSpecializedCooperativeEEENS5_IJNSA_ILi128EEESG_NSA_ILi64EEEEEENS_12float_e4m3_tENS5_IJlSC_lEEESJ_SK_NS4_8TiledMMAINS4_8MMA_AtomIJNS4_4SM904GMMA31MMA_64x128x32_F32E4M3E4M3_SS_TNILNSO_7ScaleInE1ELSQ_1EEEEEENS4_6LayoutINS5_IJSB_SC_SC_EEENS5_IJSC_NSA_ILi0EEESV_EEEEENS5_IJNS4_10UnderscoreESY_SY_EEEEENS4_23SM90_TMA_LOAD_MULTICASTENS4_14ComposedLayoutINS4_7SwizzleILi2ELi4ELi3EEENS4_18smem_ptr_flag_bitsILi8EEENST_INS5_IJNSA_ILi8EEESH_EEENS5_IJSH_SC_EEEEEEEvNS4_8identityES11_S1B_vS1C_EENS_8epilogue10collective6detail29Sm90TmaWarpSpecializedAdapterINS1F_15DefaultEpilogueISJ_SK_SK_NS1E_6thread17LinearCombinationISJ_Li1EffLNS1J_9ScaleType4KindE0ELNS_15FloatRoundStyleE2ESJ_EENS1_15EpilogueDefaultEEEEEvvEEEEvNT_6ParamsE)
        /*0020*/ 	.word	0x00000000
.L_16:


//--------------------- .nv.compat                --------------------------
	.section	.nv.compat,"",@"SHT_CUDA_COMPAT_INFO"
	.align	4
        /*0000*/ 	.byte	0x02, 0x09, 0x01, 0x00, 0x02, 0x02, 0x04, 0x00, 0x02, 0x05, 0x05, 0x00, 0x03, 0x07, 0x01, 0x01
        /*0010*/ 	.byte	0x02, 0x03, 0x01, 0x00, 0x02, 0x06, 0x01, 0x00, 0x04, 0x0b, 0x08, 0x00, 0x00, 0x00, 0x00, 0x00
        /*0020*/ 	.byte	0x00, 0x00, 0x00, 0x00


//--------------------- .nv.info._ZN7cutlass13device_kernelINS_4gemm6kernel13GemmUniversalIN4cute5tupleIJiiiiEEENS1_10collective13CollectiveMmaINS1_37MainloopSm90TmaGmmaWarpSpecializedFP8ILi3ENS5_IJNS4_1CILi2EEESB_NSA_ILi1EEEEEENS1_35KernelTmaWarpSpecializedCooperativeEEENS5_IJNSA_ILi128EEESG_NSA_ILi64EEEEEENS_12float_e4m3_tENS5_IJlSC_lEEESJ_SK_NS4_8TiledMMAINS4_8MMA_AtomIJNS4_4SM904GMMA31MMA_64x128x32_F32E4M3E4M3_SS_TNILNSO_7ScaleInE1ELSQ_1EEEEEENS4_6LayoutINS5_IJSB_SC_SC_EEENS5_IJSC_NSA_ILi0EEESV_EEEEENS5_IJNS4_10UnderscoreESY_SY_EEEEENS4_23SM90_TMA_LOAD_MULTICASTENS4_14ComposedLayoutINS4_7SwizzleILi2ELi4ELi3EEENS4_18smem_ptr_flag_bitsILi8EEENST_INS5_IJNSA_ILi8EEESH_EEENS5_IJSH_SC_EEEEEEEvNS4_8identityES11_S1B_vS1C_EENS_8epilogue10collective6detail29Sm90TmaWarpSpecializedAdapterINS1F_15DefaultEpilogueISJ_SK_SK_NS1E_6thread17LinearCombinationISJ_Li1EffLNS1J_9ScaleType4KindE0ELNS_15FloatRoundStyleE2ESJ_EENS1_15EpilogueDefaultEEEEEvvEEEEvNT_6ParamsE --------------------------
	.section	.nv.info._ZN7cutlass13device_kernelINS_4gemm6kernel13GemmUniversalIN4cute5tupleIJiiiiEEENS1_10collective13CollectiveMmaINS1_37MainloopSm90TmaGmmaWarpSpecializedFP8ILi3ENS5_IJNS4_1CILi2EEESB_NSA_ILi1EEEEEENS1_35KernelTmaWarpSpecializedCooperativeEEENS5_IJNSA_ILi128EEESG_NSA_ILi64EEEEEENS_12float_e4m3_tENS5_IJlSC_lEEESJ_SK_NS4_8TiledMMAINS4_8MMA_AtomIJNS4_4SM904GMMA31MMA_64x128x32_F32E4M3E4M3_SS_TNILNSO_7ScaleInE1ELSQ_1EEEEEENS4_6LayoutINS5_IJSB_SC_SC_EEENS5_IJSC_NSA_ILi0EEESV_EEEEENS5_IJNS4_10UnderscoreESY_SY_EEEEENS4_23SM90_TMA_LOAD_MULTICASTENS4_14ComposedLayoutINS4_7SwizzleILi2ELi4ELi3EEENS4_18smem_ptr_flag_bitsILi8EEENST_INS5_IJNSA_ILi8EEESH_EEENS5_IJSH_SC_EEEEEEEvNS4_8identityES11_S1B_vS1C_EENS_8epilogue10collective6detail29Sm90TmaWarpSpecializedAdapterINS1F_15DefaultEpilogueISJ_SK_SK_NS1E_6thread17LinearCombinationISJ_Li1EffLNS1J_9ScaleType4KindE0ELNS_15FloatRoundStyleE2ESJ_EENS1_15EpilogueDefaultEEEEEvvEEEEvNT_6ParamsE,"",@"SHT_CUDA_INFO"
	.sectionflags	@""
	.align	4


	//----- nvinfo : EIATTR_CUDA_API_VERSION
	.align		4
        /*0000*/ 	.byte	0x04, 0x37
        /*0002*/ 	.short	(.L_18 - .L_17)
.L_17:
        /*0004*/ 	.word	0x00000082


	//----- nvinfo : EIATTR_KPARAM_INFO
	.align		4
.L_18:
        /*0008*/ 	.byte	0x04, 0x17
        /*000a*/ 	.short	(.L_20 - .L_19)
.L_19:
        /*000c*/ 	.word	0x00000000
        /*0010*/ 	.short	0x0000
        /*0012*/ 	.short	0x0070
        /*0014*/ 	.byte	0x00, 0xf0, 0x01, 0x10


	//----- nvinfo : EIATTR_SPARSE_MMA_MASK
	.align		4
.L_20:
        /*0018*/ 	.byte	0x03, 0x50
        /*001a*/ 	.short	0x0000


	//----- nvinfo : EIATTR_MAXREG_COUNT
	.align		4
        /*001c*/ 	.byte	0x03, 0x1b
        /*001e*/ 	.short	0x00a8


	//----- nvinfo : EIATTR_NUM_BARRIERS
	.align		4
        /*0020*/ 	.byte	0x02, 0x4c
        /*0022*/ 	.byte	0x01
	.zero		1


	//----- nvinfo : EIATTR_MERCURY_ISA_VERSION
	.align		4
        /*0024*/ 	.byte	0x03, 0x5f
        /*0026*/ 	.short	0x0101


	//----- nvinfo : EIATTR_INT_WARP_WIDE_INSTR_OFFSETS
	.align		4
        /*0028*/ 	.byte	0x04, 0x31
        /*002a*/ 	.short	(.L_22 - .L_21)


	//   ....[0]....
.L_21:
        /*002c*/ 	.word	0x00000480


	//   ....[1]....
        /*0030*/ 	.word	0x000004b0


	//   ....[2]....
        /*0034*/ 	.word	0x00000630


	//----- nvinfo : EIATTR_COOP_GROUP_MASK_REGIDS
	.align		4
.L_22:
        /*0038*/ 	.byte	0x04, 0x29
        /*003a*/ 	.short	(.L_24 - .L_23)


	//   ....[0]....
.L_23:
        /*003c*/ 	.word	0xffffffff


	//   ....[1]....
        /*0040*/ 	.word	0xffffffff


	//   ....[2]....
        /*0044*/ 	.word	0xffffffff


	//   ....[3]....
        /*0048*/ 	.word	0xffffffff


	//   ....[4]....
        /*004c*/ 	.word	0xffffffff


	//   ....[5]....
        /*0050*/ 	.word	0xffffffff


	//----- nvinfo : EIATTR_COOP_GROUP_INSTR_OFFSETS
	.align		4
.L_24:
        /*0054*/ 	.byte	0x04, 0x28
        /*0056*/ 	.short	(.L_26 - .L_25)


	//   ....[0]....
.L_25:
        /*0058*/ 	.word	0x00000060


	//   ....[1]....
        /*005c*/ 	.word	0x00000070


	//   ....[2]....
        /*0060*/ 	.word	0x00000130


	//   ....[3]....
        /*0064*/ 	.word	0x000002b0


	//   ....[4]....
        /*0068*/ 	.word	0x000007d0


	//   ....[5]....
        /*006c*/ 	.word	0x00001250


	//----- nvinfo : EIATTR_REG_RECONFIG
	.align		4
.L_26:
        /*0070*/ 	.byte	0x01, 0x54
	.zero		2


	//----- nvinfo : EIATTR_MBARRIER_INSTR_OFFSETS
	.align		4
        /*0074*/ 	.byte	0x04, 0x39
        /*0076*/ 	.short	(.L_28 - .L_27)


	//   ....[0]....
.L_27:
        /*0078*/ 	.word	0x00000230
        /*007c*/ 	.word	0x000000ff
        /*0080*/ 	.word	0x00000000
        /*0084*/ 	.short	0x0100
        /*0086*/ 	.byte	0x08
	.zero		1


	//   ....[1]....
        /*0088*/ 	.word	0x00000240
        /*008c*/ 	.word	0x000000ff
        /*0090*/ 	.word	0x00000018
        /*0094*/ 	.short	0x0100
        /*0096*/ 	.byte	0x08
	.zero		1


	//   ....[2]....
        /*0098*/ 	.word	0x00000250
        /*009c*/ 	.word	0x000000ff
        /*00a0*/ 	.word	0x00000008
        /*00a4*/ 	.short	0x0100
        /*00a6*/ 	.byte	0x08
	.zero		1


	//   ....[3]....
        /*00a8*/ 	.word	0x00000260
        /*00ac*/ 	.word	0x000000ff
        /*00b0*/ 	.word	0x00000020
        /*00b4*/ 	.short	0x0100
        /*00b6*/ 	.byte	0x08
	.zero		1


	//   ....[4]....
        /*00b8*/ 	.word	0x00000270
        /*00bc*/ 	.word	0x000000ff
        /*00c0*/ 	.word	0x00000010
        /*00c4*/ 	.short	0x0100
        /*00c6*/ 	.byte	0x08
	.zero		1


	//   ....[5]....
        /*00c8*/ 	.word	0x00000280
        /*00cc*/ 	.word	0x000000ff
        /*00d0*/ 	.word	0x00000028
        /*00d4*/ 	.short	0x0100
        /*00d6*/ 	.byte	0x08
	.zero		1


	//   ....[6]....
        /*00d8*/ 	.word	0x000006c0
        /*00dc*/ 	.word	0x000000ff
        /*00e0*/ 	.word	0x00000040
        /*00e4*/ 	.short	0x0100
        /*00e6*/ 	.byte	0x06
	.zero		1


	//   ....[7]....
        /*00e8*/ 	.word	0x00000760
        /*00ec*/ 	.word	0x000000ff
        /*00f0*/ 	.word	0x00000048
        /*00f4*/ 	.short	0x0100
        /*00f6*/ 	.byte	0x06
	.zero		1


	//   ....[8]....
        /*00f8*/ 	.word	0x00001780
        /*00fc*/ 	.word	0x000000ff
        /*0100*/ 	.word	0x00000000
        /*0104*/ 	.short	0x010a
        /*0106*/ 	.byte	0x06
	.zero		1


	//   ....[9]....
        /*0108*/ 	.word	0x000017c0
        /*010c*/ 	.word	0x000000ff
        /*0110*/ 	.word	0x00000000
        /*0114*/ 	.short	0x010a
        /*0116*/ 	.byte	0x06
	.zero		1


	//   ....[10]....
        /*0118*/ 	.word	0x000020f0
        /*011c*/ 	.word	0x000000ff
        /*0120*/ 	.word	0x00000000
        /*0124*/ 	.short	0x010a
        /*0126*/ 	.byte	0x0c
	.zero		1


	//   ....[11]....
        /*0128*/ 	.word	0x00002130
        /*012c*/ 	.word	0x000000ff
        /*0130*/ 	.word	0x00000000
        /*0134*/ 	.short	0x010a
        /*0136*/ 	.byte	0x0c
	.zero		1


	//   ....[12]....
        /*0138*/ 	.word	0x00002760
        /*013c*/ 	.word	0x0000008c
        /*0140*/ 	.word	0x00000000
        /*0144*/ 	.short	0x0101
        /*0146*/ 	.byte	0x3f
	.zero		1


	//   ....[13]....
        /*0148*/ 	.word	0x00002e00
        /*014c*/ 	.word	0x0000000c
        /*0150*/ 	.word	0x00000000
        /*0154*/ 	.short	0x0101
        /*0156*/ 	.byte	0x3f
	.zero		1


	//   ....[14]....
        /*0158*/ 	.word	0x000087c0
        /*015c*/ 	.word	0x00000014
        /*0160*/ 	.word	0x00000018
        /*0164*/ 	.short	0x010a
        /*0166*/ 	.byte	0x3f
	.zero		1


	//   ....[15]....
        /*0168*/ 	.word	0x00008b60
        /*016c*/ 	.word	0x00000008
        /*0170*/ 	.word	0x00000048
        /*0174*/ 	.short	0x0101
        /*0176*/ 	.byte	0x3f
	.zero		1


	//   ....[16]....
        /*0178*/ 	.word	0x00009280
        /*017c*/ 	.word	0x00000004
        /*0180*/ 	.word	0x00000000
        /*0184*/ 	.short	0x010a
        /*0186*/ 	.byte	0x3f
	.zero		1


	//   ....[17]....
        /*0188*/ 	.word	0x00009300
        /*018c*/ 	.word	0x00000006
        /*0190*/ 	.word	0x00000000
        /*0194*/ 	.short	0x010a
        /*0196*/ 	.byte	0x3f
	.zero		1


	//   ....[18]....
        /*0198*/ 	.word	0x00009390
        /*019c*/ 	.word	0x00000003
        /*01a0*/ 	.word	0x00000000
        /*01a4*/ 	.short	0x010a
        /*01a6*/ 	.byte	0x3f
	.zero		1


	//   ....[19]....
        /*01a8*/ 	.word	0x00009400
        /*01ac*/ 	.word	0x0000000d
        /*01b0*/ 	.word	0x00000000
        /*01b4*/ 	.short	0x010a
        /*01b6*/ 	.byte	0x3f
	.zero		1


	//   ....[20]....
        /*01b8*/ 	.word	0x00009460
        /*01bc*/ 	.word	0x00000091
        /*01c0*/ 	.word	0x00000000
        /*01c4*/ 	.short	0x010a
        /*01c6*/ 	.byte	0x3f
	.zero		1


	//   ....[21]....
        /*01c8*/ 	.word	0x00009530
        /*01cc*/ 	.word	0x00000014
        /*01d0*/ 	.word	0x00000018
        /*01d4*/ 	.short	0x010a
        /*01d6*/ 	.byte	0x3f
	.zero		1


	//   ....[22]....
        /*01d8*/ 	.word	0x00009600
        /*01dc*/ 	.word	0x00000004
        /*01e0*/ 	.word	0x00000000
        /*01e4*/ 	.short	0x010a
        /*01e6*/ 	.byte	0x3f
	.zero		1


	//   ....[23]....
        /*01e8*/ 	.word	0x00009650
        /*01ec*/ 	.word	0x00000006
        /*01f0*/ 	.word	0x00000000
        /*01f4*/ 	.short	0x010a
        /*01f6*/ 	.byte	0x3f
	.zero		1


	//----- nvinfo : EIATTR_NUM_MBARRIERS
	.align		4
.L_28:
        /*01f8*/ 	.byte	0x03, 0x38
        /*01fa*/ 	.short	0x0008


	//----- nvinfo : EIATTR_EXIT_INSTR_OFFSETS
	.align		4
        /*01fc*/ 	.byte	0x04, 0x1c
        /*01fe*/ 	.short	(.L_30 - .L_29)


	//   ....[0]....
.L_29:
        /*0200*/ 	.word	0x00000930


	//   ....[1]....
        /*0204*/ 	.word	0x00001120


	//   ....[2]....
        /*0208*/ 	.word	0x00007e10


	//   ....[3]....
        /*020c*/ 	.word	0x00008370


	//   ....[4]....
        /*0210*/ 	.word	0x000093e0


	//----- nvinfo : EIATTR_MAX_THREADS
	.align		4
.L_30:
        /*0214*/ 	.byte	0x04, 0x05
        /*0216*/ 	.short	(.L_32 - .L_31)
.L_31:
        /*0218*/ 	.word	0x00000180
        /*021c*/ 	.word	0x00000001
        /*0220*/ 	.word	0x00000001


	//----- nvinfo : EIATTR_CRS_STACK_SIZE
	.align		4
.L_32:
        /*0224*/ 	.byte	0x04, 0x1e
        /*0226*/ 	.short	(.L_34 - .L_33)
.L_33:
        /*0228*/ 	.word	0x00000000


	//----- nvinfo : EIATTR_CBANK_PARAM_SIZE
	.align		4
.L_34:
        /*022c*/ 	.byte	0x03, 0x19
        /*022e*/ 	.short	0x0470


	//----- nvinfo : EIATTR_PARAM_CBANK
	.align		4
        /*0230*/ 	.byte	0x04, 0x0a
        /*0232*/ 	.short	(.L_36 - .L_35)
	.align		4
.L_35:
        /*0234*/ 	.word	index@(.nv.constant0._ZN7cutlass13device_kernelINS_4gemm6kernel13GemmUniversalIN4cute5tupleIJiiiiEEENS1_10collective13CollectiveMmaINS1_37MainloopSm90TmaGmmaWarpSpecializedFP8ILi3ENS5_IJNS4_1CILi2EEESB_NSA_ILi1EEEEEENS1_35KernelTmaWarpSpecializedCooperativeEEENS5_IJNSA_ILi128EEESG_NSA_ILi64EEEEEENS_12float_e4m3_tENS5_IJlSC_lEEESJ_SK_NS4_8TiledMMAINS4_8MMA_AtomIJNS4_4SM904GMMA31MMA_64x128x32_F32E4M3E4M3_SS_TNILNSO_7ScaleInE1ELSQ_1EEEEEENS4_6LayoutINS5_IJSB_SC_SC_EEENS5_IJSC_NSA_ILi0EEESV_EEEEENS5_IJNS4_10UnderscoreESY_SY_EEEEENS4_23SM90_TMA_LOAD_MULTICASTENS4_14ComposedLayoutINS4_7SwizzleILi2ELi4ELi3EEENS4_18smem_ptr_flag_bitsILi8EEENST_INS5_IJNSA_ILi8EEESH_EEENS5_IJSH_SC_EEEEEEEvNS4_8identityES11_S1B_vS1C_EENS_8epilogue10collective6detail29Sm90TmaWarpSpecializedAdapterINS1F_15DefaultEpilogueISJ_SK_SK_NS1E_6thread17LinearCombinationISJ_Li1EffLNS1J_9ScaleType4KindE0ELNS_15FloatRoundStyleE2ESJ_EENS1_15EpilogueDefaultEEEEEvvEEEEvNT_6ParamsE)
        /*0238*/ 	.short	0x0210
        /*023a*/ 	.short	0x0470


	//----- nvinfo : EIATTR_SW_WAR
	.align		4
.L_36:
        /*023c*/ 	.byte	0x04, 0x36
        /*023e*/ 	.short	(.L_38 - .L_37)
.L_37:
        /*0240*/ 	.word	0x00000008
.L_38:


//--------------------- .nv.callgraph             --------------------------
	.section	.nv.callgraph,"",@"SHT_CUDA_CALLGRAPH"
	.align	4
	.sectionentsize	8
	.align		4
        /*0000*/ 	.word	0x00000000
	.align		4
        /*0004*/ 	.word	0xffffffff
	.align		4
        /*0008*/ 	.word	0x00000000
	.align		4
        /*000c*/ 	.word	0xfffffffe
	.align		4
        /*0010*/ 	.word	0x00000000
	.align		4
        /*0014*/ 	.word	0xfffffffd
	.align		4
        /*0018*/ 	.word	0x00000000
	.align		4
        /*001c*/ 	.word	0xfffffffc


//--------------------- .nv.constant4             --------------------------
	.section	.nv.constant4,"a",@progbits
	.align	8
	.align		8
.nv.constant4:
        /*0000*/ 	.dword	_ZN39_INTERNAL_32817dc1_4_k_cu_5634c74b_55664cuda3std3__45__cpo5beginE
	.align		8
        /*0008*/ 	.dword	_ZN39_INTERNAL_32817dc1_4_k_cu_5634c74b_55664cuda3std3__45__cpo3endE
	.align		8
        /*0010*/ 	.dword	_ZN39_INTERNAL_32817dc1_4_k_cu_5634c74b_55664cuda3std3__45__cpo6cbeginE
	.align		8
        /*0018*/ 	.dword	_ZN39_INTERNAL_32817dc1_4_k_cu_5634c74b_55664cuda3std3__45__cpo4cendE
	.align		8
        /*0020*/ 	.dword	_ZN39_INTERNAL_32817dc1_4_k_cu_5634c74b_55664cuda3std3__441_GLOBAL__N__32817dc1_4_k_cu_5634c74b_55666ignoreE
	.align		8
        /*0028*/ 	.dword	_ZN39_INTERNAL_32817dc1_4_k_cu_5634c74b_55664cuda3std3__419piecewise_constructE
	.align		8
        /*0030*/ 	.dword	_ZN39_INTERNAL_32817dc1_4_k_cu_5634c74b_55664cuda3std3__48in_placeE
	.align		8
        /*0038*/ 	.dword	_ZN39_INTERNAL_32817dc1_4_k_cu_5634c74b_55664cuda3std6ranges3__45__cpo4swapE
	.align		8
        /*0040*/ 	.dword	_ZN39_INTERNAL_32817dc1_4_k_cu_5634c74b_55664cuda3std6ranges3__45__cpo9iter_moveE
	.align		8
        /*0048*/ 	.dword	_ZN39_INTERNAL_32817dc1_4_k_cu_5634c74b_55664cute7productE
	.align		8
        /*0050*/ 	.dword	_ZN39_INTERNAL_32817dc1_4_k_cu_5634c74b_55664cute1_E


//--------------------- .text._ZN7cutlass13device_kernelINS_4gemm6kernel13GemmUniversalIN4cute5tupleIJiiiiEEENS1_10collective13CollectiveMmaINS1_37MainloopSm90TmaGmmaWarpSpecializedFP8ILi3ENS5_IJNS4_1CILi2EEESB_NSA_ILi1EEEEEENS1_35KernelTmaWarpSpecializedCooperativeEEENS5_IJNSA_ILi128EEESG_NSA_ILi64EEEEEENS_12float_e4m3_tENS5_IJlSC_lEEESJ_SK_NS4_8TiledMMAINS4_8MMA_AtomIJNS4_4SM904GMMA31MMA_64x128x32_F32E4M3E4M3_SS_TNILNSO_7ScaleInE1ELSQ_1EEEEEENS4_6LayoutINS5_IJSB_SC_SC_EEENS5_IJSC_NSA_ILi0EEESV_EEEEENS5_IJNS4_10UnderscoreESY_SY_EEEEENS4_23SM90_TMA_LOAD_MULTICASTENS4_14ComposedLayoutINS4_7SwizzleILi2ELi4ELi3EEENS4_18smem_ptr_flag_bitsILi8EEENST_INS5_IJNSA_ILi8EEESH_EEENS5_IJSH_SC_EEEEEEEvNS4_8identityES11_S1B_vS1C_EENS_8epilogue10collective6detail29Sm90TmaWarpSpecializedAdapterINS1F_15DefaultEpilogueISJ_SK_SK_NS1E_6thread17LinearCombinationISJ_Li1EffLNS1J_9ScaleType4KindE0ELNS_15FloatRoundStyleE2ESJ_EENS1_15EpilogueDefaultEEEEEvvEEEEvNT_6ParamsE --------------------------
	.section	.text._ZN7cutlass13device_kernelINS_4gemm6kernel13GemmUniversalIN4cute5tupleIJiiiiEEENS1_10collective13CollectiveMmaINS1_37MainloopSm90TmaGmmaWarpSpecializedFP8ILi3ENS5_IJNS4_1CILi2EEESB_NSA_ILi1EEEEEENS1_35KernelTmaWarpSpecializedCooperativeEEENS5_IJNSA_ILi128EEESG_NSA_ILi64EEEEEENS_12float_e4m3_tENS5_IJlSC_lEEESJ_SK_NS4_8TiledMMAINS4_8MMA_AtomIJNS4_4SM904GMMA31MMA_64x128x32_F32E4M3E4M3_SS_TNILNSO_7ScaleInE1ELSQ_1EEEEEENS4_6LayoutINS5_IJSB_SC_SC_EEENS5_IJSC_NSA_ILi0EEESV_EEEEENS5_IJNS4_10UnderscoreESY_SY_EEEEENS4_23SM90_TMA_LOAD_MULTICASTENS4_14ComposedLayoutINS4_7SwizzleILi2ELi4ELi3EEENS4_18smem_ptr_flag_bitsILi8EEENST_INS5_IJNSA_ILi8EEESH_EEENS5_IJSH_SC_EEEEEEEvNS4_8identityES11_S1B_vS1C_EENS_8epilogue10collective6detail29Sm90TmaWarpSpecializedAdapterINS1F_15DefaultEpilogueISJ_SK_SK_NS1E_6thread17LinearCombinationISJ_Li1EffLNS1J_9ScaleType4KindE0ELNS_15FloatRoundStyleE2ESJ_EENS1_15EpilogueDefaultEEEEEvvEEEEvNT_6ParamsE,"ax",@progbits
	.align	128
.text._ZN7cutlass13device_kernelINS_4gemm6kernel13GemmUniversalIN4cute5tupleIJiiiiEEENS1_10collective13CollectiveMmaINS1_37MainloopSm90TmaGmmaWarpSpecializedFP8ILi3ENS5_IJNS4_1CILi2EEESB_NSA_ILi1EEEEEENS1_35KernelTmaWarpSpecializedCooperativeEEENS5_IJNSA_ILi128EEESG_NSA_ILi64EEEEEENS_12float_e4m3_tENS5_IJlSC_lEEESJ_SK_NS4_8TiledMMAINS4_8MMA_AtomIJNS4_4SM904GMMA31MMA_64x128x32_F32E4M3E4M3_SS_TNILNSO_7ScaleInE1ELSQ_1EEEEEENS4_6LayoutINS5_IJSB_SC_SC_EEENS5_IJSC_NSA_ILi0EEESV_EEEEENS5_IJNS4_10UnderscoreESY_SY_EEEEENS4_23SM90_TMA_LOAD_MULTICASTENS4_14ComposedLayoutINS4_7SwizzleILi2ELi4ELi3EEENS4_18smem_ptr_flag_bitsILi8EEENST_INS5_IJNSA_ILi8EEESH_EEENS5_IJSH_SC_EEEEEEEvNS4_8identityES11_S1B_vS1C_EENS_8epilogue10collective6detail29Sm90TmaWarpSpecializedAdapterINS1F_15DefaultEpilogueISJ_SK_SK_NS1E_6thread17LinearCombinationISJ_Li1EffLNS1J_9ScaleType4KindE0ELNS_15FloatRoundStyleE2ESJ_EENS1_15EpilogueDefaultEEEEEvvEEEEvNT_6ParamsE:
        .type           _ZN7cutlass13device_kernelINS_4gemm6kernel13GemmUniversalIN4cute5tupleIJiiiiEEENS1_10collective13CollectiveMmaINS1_37MainloopSm90TmaGmmaWarpSpecializedFP8ILi3ENS5_IJNS4_1CILi2EEESB_NSA_ILi1EEEEEENS1_35KernelTmaWarpSpecializedCooperativeEEENS5_IJNSA_ILi128EEESG_NSA_ILi64EEEEEENS_12float_e4m3_tENS5_IJlSC_lEEESJ_SK_NS4_8TiledMMAINS4_8MMA_AtomIJNS4_4SM904GMMA31MMA_64x128x32_F32E4M3E4M3_SS_TNILNSO_7ScaleInE1ELSQ_1EEEEEENS4_6LayoutINS5_IJSB_SC_SC_EEENS5_IJSC_NSA_ILi0EEESV_EEEEENS5_IJNS4_10UnderscoreESY_SY_EEEEENS4_23SM90_TMA_LOAD_MULTICASTENS4_14ComposedLayoutINS4_7SwizzleILi2ELi4ELi3EEENS4_18smem_ptr_flag_bitsILi8EEENST_INS5_IJNSA_ILi8EEESH_EEENS5_IJSH_SC_EEEEEEEvNS4_8identityES11_S1B_vS1C_EENS_8epilogue10collective6detail29Sm90TmaWarpSpecializedAdapterINS1F_15DefaultEpilogueISJ_SK_SK_NS1E_6thread17LinearCombinationISJ_Li1EffLNS1J_9ScaleType4KindE0ELNS_15FloatRoundStyleE2ESJ_EENS1_15EpilogueDefaultEEEEEvvEEEEvNT_6ParamsE,@function
        .size           _ZN7cutlass13device_kernelINS_4gemm6kernel13GemmUniversalIN4cute5tupleIJiiiiEEENS1_10collective13CollectiveMmaINS1_37MainloopSm90TmaGmmaWarpSpecializedFP8ILi3ENS5_IJNS4_1CILi2EEESB_NSA_ILi1EEEEEENS1_35KernelTmaWarpSpecializedCooperativeEEENS5_IJNSA_ILi128EEESG_NSA_ILi64EEEEEENS_12float_e4m3_tENS5_IJlSC_lEEESJ_SK_NS4_8TiledMMAINS4_8MMA_AtomIJNS4_4SM904GMMA31MMA_64x128x32_F32E4M3E4M3_SS_TNILNSO_7ScaleInE1ELSQ_1EEEEEENS4_6LayoutINS5_IJSB_SC_SC_EEENS5_IJSC_NSA_ILi0EEESV_EEEEENS5_IJNS4_10UnderscoreESY_SY_EEEEENS4_23SM90_TMA_LOAD_MULTICASTENS4_14ComposedLayoutINS4_7SwizzleILi2ELi4ELi3EEENS4_18smem_ptr_flag_bitsILi8EEENST_INS5_IJNSA_ILi8EEESH_EEENS5_IJSH_SC_EEEEEEEvNS4_8identityES11_S1B_vS1C_EENS_8epilogue10collective6detail29Sm90TmaWarpSpecializedAdapterINS1F_15DefaultEpilogueISJ_SK_SK_NS1E_6thread17LinearCombinationISJ_Li1EffLNS1J_9ScaleType4KindE0ELNS_15FloatRoundStyleE2ESJ_EENS1_15EpilogueDefaultEEEEEvvEEEEvNT_6ParamsE,(.L_x_204 - _ZN7cutlass13device_kernelINS_4gemm6kernel13GemmUniversalIN4cute5tupleIJiiiiEEENS1_10collective13CollectiveMmaINS1_37MainloopSm90TmaGmmaWarpSpecializedFP8ILi3ENS5_IJNS4_1CILi2EEESB_NSA_ILi1EEEEEENS1_35KernelTmaWarpSpecializedCooperativeEEENS5_IJNSA_ILi128EEESG_NSA_ILi64EEEEEENS_12float_e4m3_tENS5_IJlSC_lEEESJ_SK_NS4_8TiledMMAINS4_8MMA_AtomIJNS4_4SM904GMMA31MMA_64x128x32_F32E4M3E4M3_SS_TNILNSO_7ScaleInE1ELSQ_1EEEEEENS4_6LayoutINS5_IJSB_SC_SC_EEENS5_IJSC_NSA_ILi0EEESV_EEEEENS5_IJNS4_10UnderscoreESY_SY_EEEEENS4_23SM90_TMA_LOAD_MULTICASTENS4_14ComposedLayoutINS4_7SwizzleILi2ELi4ELi3EEENS4_18smem_ptr_flag_bitsILi8EEENST_INS5_IJNSA_ILi8EEESH_EEENS5_IJSH_SC_EEEEEEEvNS4_8identityES11_S1B_vS1C_EENS_8epilogue10collective6detail29Sm90TmaWarpSpecializedAdapterINS1F_15DefaultEpilogueISJ_SK_SK_NS1E_6thread17LinearCombinationISJ_Li1EffLNS1J_9ScaleType4KindE0ELNS_15FloatRoundStyleE2ESJ_EENS1_15EpilogueDefaultEEEEEvvEEEEvNT_6ParamsE)
        .other          _ZN7cutlass13device_kernelINS_4gemm6kernel13GemmUniversalIN4cute5tupleIJiiiiEEENS1_10collective13CollectiveMmaINS1_37MainloopSm90TmaGmmaWarpSpecializedFP8ILi3ENS5_IJNS4_1CILi2EEESB_NSA_ILi1EEEEEENS1_35KernelTmaWarpSpecializedCooperativeEEENS5_IJNSA_ILi128EEESG_NSA_ILi64EEEEEENS_12float_e4m3_tENS5_IJlSC_lEEESJ_SK_NS4_8TiledMMAINS4_8MMA_AtomIJNS4_4SM904GMMA31MMA_64x128x32_F32E4M3E4M3_SS_TNILNSO_7ScaleInE1ELSQ_1EEEEEENS4_6LayoutINS5_IJSB_SC_SC_EEENS5_IJSC_NSA_ILi0EEESV_EEEEENS5_IJNS4_10UnderscoreESY_SY_EEEEENS4_23SM90_TMA_LOAD_MULTICASTENS4_14ComposedLayoutINS4_7SwizzleILi2ELi4ELi3EEENS4_18smem_ptr_flag_bitsILi8EEENST_INS5_IJNSA_ILi8EEESH_EEENS5_IJSH_SC_EEEEEEEvNS4_8identityES11_S1B_vS1C_EENS_8epilogue10collective6detail29Sm90TmaWarpSpecializedAdapterINS1F_15DefaultEpilogueISJ_SK_SK_NS1E_6thread17LinearCombinationISJ_Li1EffLNS1J_9ScaleType4KindE0ELNS_15FloatRoundStyleE2ESJ_EENS1_15EpilogueDefaultEEEEEvvEEEEvNT_6ParamsE,@"STO_CUDA_ENTRY STV_DEFAULT"
_ZN7cutlass13device_kernelINS_4gemm6kernel13GemmUniversalIN4cute5tupleIJiiiiEEENS1_10collective13CollectiveMmaINS1_37MainloopSm90TmaGmmaWarpSpecializedFP8ILi3ENS5_IJNS4_1CILi2EEESB_NSA_ILi1EEEEEENS1_35KernelTmaWarpSpecializedCooperativeEEENS5_IJNSA_ILi128EEESG_NSA_ILi64EEEEEENS_12float_e4m3_tENS5_IJlSC_lEEESJ_SK_NS4_8TiledMMAINS4_8MMA_AtomIJNS4_4SM904GMMA31MMA_64x128x32_F32E4M3E4M3_SS_TNILNSO_7ScaleInE1ELSQ_1EEEEEENS4_6LayoutINS5_IJSB_SC_SC_EEENS5_IJSC_NSA_ILi0EEESV_EEEEENS5_IJNS4_10UnderscoreESY_SY_EEEEENS4_23SM90_TMA_LOAD_MULTICASTENS4_14ComposedLayoutINS4_7SwizzleILi2ELi4ELi3EEENS4_18smem_ptr_flag_bitsILi8EEENST_INS5_IJNSA_ILi8EEESH_EEENS5_IJSH_SC_EEEEEEEvNS4_8identityES11_S1B_vS1C_EENS_8epilogue10collective6detail29Sm90TmaWarpSpecializedAdapterINS1F_15DefaultEpilogueISJ_SK_SK_NS1E_6thread17LinearCombinationISJ_Li1EffLNS1J_9ScaleType4KindE0ELNS_15FloatRoundStyleE2ESJ_EENS1_15EpilogueDefaultEEEEEvvEEEEvNT_6ParamsE:
[----:B------:R-:W-:Y:S01]  /*0000*/  LDC R1, c[0x0][0x28] ;  /* 0x00000a00ff017b82 */ /* 0x000fe20000000800 */
[----:B------:R-:W0:Y:S01]  /*0010*/  S2R R0, SR_TID.X ;  /* 0x0000000000007919 */ /* 0x000e220000002100 */
[----:B------:R-:W-:Y:S01]  /*0020*/  ELECT P0, URZ, PT ;  /* 0x00000000003f782f */ /* 0x000fe20003800000 */
[----:B------:R-:W-:Y:S01]  /*0030*/  BSSY B0, `(.L_x_0) ;  /* 0x000000f000007945 */ /* 0x000fe20003800000 */
[--C-:B0-----:R-:W-:Y:S02]  /*0040*/  SHF.R.U32.HI R2, RZ, 0x5, R0.reuse ;  /* 0x00000005ff027819 */ /* 0x101fe40000011600 */
[----:B------:R-:W-:-:S03]  /*0050*/  SHF.R.U32.HI R3, RZ, 0x7, R0 ;  /* 0x00000007ff037819 */ /* 0x000fc60000011600 */
[----:B------:R-:W0:Y:S04]  /*0060*/  SHFL.IDX PT, R7, R2, RZ, 0x1f ;  /* 0x00001fff02077589 */ /* 0x000e2800000e0000 */
[----:B------:R-:W1:Y:S01]  /*0070*/  SHFL.IDX PT, R3, R3, RZ, 0x1f ;  /* 0x00001fff03037589 */ /* 0x000e6200000e0000 */
[----:B0-----:R-:W-:-:S13]  /*0080*/  ISETP.NE.OR P0, PT, R7, RZ, !P0 ;  /* 0x000000ff0700720c */ /* 0x001fda0004705670 */
[----:B-1----:R-:W-:Y:S05]  /*0090*/  @P0 BRA `(.L_x_1) ;  /* 0x0000000000200947 */ /* 0x002fea0003800000 */
[----:B------:R-:W-:Y:S02]  /*00a0*/  ULDC.64 UR4, c[0x0][0x198] ;  /* 0x0000660000047ab9 */ /* 0x000fe40000000a00 */
[----:B------:R-:W-:Y:S02]  /*00b0*/  UIADD3 UR6, UP0, UR4, 0xf0, URZ ;  /* 0x000000f004067890 */ /* 0x000fe4000ff1e03f */
[----:B------:R-:W-:Y:S02]  /*00c0*/  UIADD3 UR4, UP1, UR4, 0x1f0, URZ ;  /* 0x000001f004047890 */ /* 0x000fe4000ff3e03f */
[----:B------:R-:W-:Y:S02]  /*00d0*/  UIADD3.X UR7, URZ, UR5, URZ, UP0, !UPT ;  /* 0x000000053f077290 */ /* 0x000fe400087fe43f */
[----:B------:R-:W-:-:S07]  /*00e0*/  UIADD3.X UR5, URZ, UR5, URZ, UP1, !UPT ;  /* 0x000000053f057290 */ /* 0x000fce0008ffe43f */
[----:B------:R0:W-:Y:S02]  /*00f0*/  UTMACCTL.PF [UR6] ;  /* 0x00000000060079b9 */ /* 0x0001e40008040000 */
[----:B------:R0:W-:Y:S02]  /*0100*/  UTMACCTL.PF [UR4] ;  /* 0x00000000040079b9 */ /* 0x0001e40008040000 */
[----:B0-----:R-:W-:Y:S01]  /*0110*/  NOP ;  /* 0x0000000000007918 */ /* 0x001fe20000000000 */
.L_x_1:
[----:B------:R-:W-:Y:S05]  /*0120*/  BSYNC B0 ;  /* 0x0000000000007941 */ /* 0x000fea0003800000 */
.L_x_0:
[----:B------:R-:W0:Y:S02]  /*0130*/  SHFL.IDX PT, R4, R2, RZ, 0x1f ;  /* 0x00001fff02047589 */ /* 0x000e2400000e0000 */
[----:B0-----:R-:W-:-:S13]  /*0140*/  ISETP.NE.AND P0, PT, R4, RZ, PT ;  /* 0x000000ff0400720c */ /* 0x001fda0003f05270 */
[----:B------:R-:W-:Y:S05]  /*0150*/  @P0 BRA `(.L_x_2) ;  /* 0x0000000000500947 */ /* 0x000fea0003800000 */
[----:B------:R-:W0:Y:S01]  /*0160*/  S2UR UR8, SR_CgaCtaId ;  /* 0x00000000000879c3 */ /* 0x000e220000008800 */
[----:B------:R-:W-:Y:S01]  /*0170*/  UMOV UR4, 0x400 ;  /* 0x0000040000047882 */ /* 0x000fe20000000000 */
[----:B------:R-:W-:Y:S01]  /*0180*/  UMOV UR5, 0x1 ;  /* 0x0000000100057882 */ /* 0x000fe20000000000 */
[----:B------:R-:W-:Y:S01]  /*0190*/  UMOV UR6, 0x6 ;  /* 0x0000000600067882 */ /* 0x000fe20000000000 */
[----:B------:R-:W-:Y:S01]  /*01a0*/  ELECT P0, URZ, PT ;  /* 0x00000000003f782f */ /* 0x000fe20003800000 */
[----:B------:R-:W-:-:S04]  /*01b0*/  UIADD3 UR6, -UR6, 0x100000, URZ ;  /* 0x0010000006067890 */ /* 0x000fc8000fffe13f */
[----:B------:R-:W-:Y:S02]  /*01c0*/  USHF.L.U32 UR7, UR6, 0xb, URZ ;  /* 0x0000000b06077899 */ /* 0x000fe4000800063f */
[----:B------:R-:W-:Y:S02]  /*01d0*/  USHF.L.U32 UR6, UR6, 0x1, URZ ;  /* 0x0000000106067899 */ /* 0x000fe4000800063f */
[----:B0-----:R-:W-:Y:S02]  /*01e0*/  ULEA UR8, UR8, UR4, 0x18 ;  /* 0x0000000408087291 */ /* 0x001fe4000f8ec03f */
[----:B------:R-:W-:-:S04]  /*01f0*/  UIADD3 UR4, -UR5, 0x100000, URZ ;  /* 0x0010000005047890 */ /* 0x000fc8000fffe13f */
[----:B------:R-:W-:Y:S02]  /*0200*/  USHF.L.U32 UR5, UR4, 0xb, URZ ;  /* 0x0000000b04057899 */ /* 0x000fe4000800063f */
[----:B------:R-:W-:Y:S01]  /*0210*/  USHF.L.U32 UR4, UR4, 0x1, URZ ;  /* 0x0000000104047899 */ /* 0x000fe2000800063f */
[----:B------:R-:W0:Y:S11]  /*0220*/  FENCE.VIEW.ASYNC.S ;  /* 0x00000000000073c6 */ /* 0x000e360000000000 */
[----:B0-----:R0:W1:Y:S01]  /*0230*/  SYNCS.EXCH.64 URZ, [UR8], UR4 ;  /* 0x00000004083f75b2 */ /* 0x0010620008000100 */
[----:B------:R0:W2:Y:S01]  /*0240*/  SYNCS.EXCH.64 URZ, [UR8+0x18], UR6 ;  /* 0x00001806083f75b2 */ /* 0x0000a20008000100 */
[----:B------:R0:W3:Y:S01]  /*0250*/  SYNCS.EXCH.64 URZ, [UR8+0x8], UR4 ;  /* 0x00000804083f75b2 */ /* 0x0000e20008000100 */
[----:B------:R0:W4:Y:S01]  /*0260*/  SYNCS.EXCH.64 URZ, [UR8+0x20], UR6 ;  /* 0x00002006083f75b2 */ /* 0x0001220008000100 */
[----:B------:R0:W0:Y:S01]  /*0270*/  SYNCS.EXCH.64 URZ, [UR8+0x10], UR4 ;  /* 0x00001004083f75b2 */ /* 0x0000220008000100 */
[----:B------:R0:W0:Y:S01]  /*0280*/  SYNCS.EXCH.64 URZ, [UR8+0x28], UR6 ;  /* 0x00002806083f75b2 */ /* 0x0000220008000100 */
[----:B------:R-:W-:Y:S01]  /*0290*/  NOP ;  /* 0x0000000000007918 */ /* 0x000fe20000000000 */
.L_x_2:
[----:B------:R-:W-:Y:S01]  /*02a0*/  SHF.R.S32.HI R5, RZ, 0x1f, R0 ;  /* 0x0000001fff057819 */ /* 0x000fe20000011400 */
[----:B------:R-:W5:Y:S01]  /*02b0*/  SHFL.IDX PT, R2, R2, RZ, 0x1f ;  /* 0x00001fff02027589 */ /* 0x000f6200000e0000 */
[----:B0-----:R-:W0:Y:S01]  /*02c0*/  S2UR UR8, SR_CTAID.X ;  /* 0x00000000000879c3 */ /* 0x001e220000002500 */
[----:B------:R-:W-:Y:S02]  /*02d0*/  ELECT P0, URZ, PT ;  /* 0x00000000003f782f */ /* 0x000fe40003800000 */
[----:B------:R-:W-:Y:S01]  /*02e0*/  LEA.HI R5, R5, R0, RZ, 0x7 ;  /* 0x0000000005057211 */ /* 0x000fe200078f38ff */
[----:B------:R-:W1:Y:S01]  /*02f0*/  S2R R8, SR_CTAID.Y ;  /* 0x0000000000087919 */ /* 0x000e620000002600 */
[----:B------:R-:W-:Y:S01]  /*0300*/  SHF.R.S32.HI R11, RZ, 0x1f, R4 ;  /* 0x0000001fff0b7819 */ /* 0x000fe20000011404 */
[----:B------:R-:W-:Y:S01]  /*0310*/  ULDC UR4, c[0x0][0x150] ;  /* 0x0000540000047ab9 */ /* 0x000fe20000000800 */
[----:B------:R-:W-:Y:S01]  /*0320*/  LOP3.LUT R5, R5, 0xffffff80, RZ, 0xc0, !PT ;  /* 0xffffff8005057812 */ /* 0x000fe200078ec0ff */
[----:B------:R-:W-:Y:S01]  /*0330*/  VIADD R16, R3, 0xffffffff ;  /* 0xffffffff03107836 */ /* 0x000fe20000000000 */
[----:B------:R-:W-:Y:S01]  /*0340*/  LEA.HI R11, R11, R4, RZ, 0x2 ;  /* 0x000000040b0b7211 */ /* 0x000fe200078f10ff */
[----:B------:R-:W2:Y:S01]  /*0350*/  LDC R12, c[0x0][0x144] ;  /* 0x00005100ff0c7b82 */ /* 0x000ea20000000800 */
[----:B------:R-:W-:Y:S01]  /*0360*/  NOP ;  /* 0x0000000000007918 */ /* 0x000fe20000000000 */
[----:B------:R-:W-:Y:S01]  /*0370*/  IMAD.IADD R6, R0, 0x1, -R5 ;  /* 0x0000000100067824 */ /* 0x000fe200078e0a05 */
[----:B------:R-:W-:Y:S01]  /*0380*/  LOP3.LUT R11, R11, 0x3ffffffc, RZ, 0xc0, !PT ;  /* 0x3ffffffc0b0b7812 */ /* 0x000fe200078ec0ff */
[----:B------:R-:W-:Y:S01]  /*0390*/  NOP ;  /* 0x0000000000007918 */ /* 0x000fe20000000000 */
[----:B------:R-:W-:-:S02]  /*03a0*/  ISETP.NE.AND P4, PT, R3, RZ, PT ;  /* 0x000000ff0300720c */ /* 0x000fc40003f85270 */
[----:B------:R-:W-:Y:S01]  /*03b0*/  SHF.R.S32.HI R5, RZ, 0x1f, R6 ;  /* 0x0000001fff057819 */ /* 0x000fe20000011406 */
[----:B------:R-:W-:Y:S01]  /*03c0*/  IMAD.IADD R4, R4, 0x1, -R11 ;  /* 0x0000000104047824 */ /* 0x000fe200078e0a0b */
[----:B------:R-:W3:Y:S01]  /*03d0*/  LDC R14, c[0x0][0x140] ;  /* 0x00005000ff0e7b82 */ /* 0x000ee20000000800 */
[----:B------:R-:W-:Y:S02]  /*03e0*/  ISETP.GE.U32.AND P6, PT, R16, 0x2, PT ;  /* 0x000000021000780c */ /* 0x000fe40003fc6070 */
[----:B------:R-:W-:Y:S02]  /*03f0*/  LEA.HI R5, R5, R6, RZ, 0x3 ;  /* 0x0000000605057211 */ /* 0x000fe400078f18ff */
[----:B-----5:R-:W-:Y:S02]  /*0400*/  ISETP.NE.OR P0, PT, R2, RZ, !P0 ;  /* 0x000000ff0200720c */ /* 0x020fe40004705670 */
[--C-:B------:R-:W-:Y:S01]  /*0410*/  SHF.R.S32.HI R2, RZ, 0x3, R5.reuse ;  /* 0x00000003ff027819 */ /* 0x100fe20000011405 */
[----:B------:R-:W5:Y:S01]  /*0420*/  LDC R13, c[0x0][0x148] ;  /* 0x00005200ff0d7b82 */ /* 0x000f620000000800 */
[----:B------:R-:W-:-:S02]  /*0430*/  SHF.R.S32.HI R5, RZ, 0x1f, R5 ;  /* 0x0000001fff057819 */ /* 0x000fc40000011405 */
[----:B0-----:R-:W-:Y:S02]  /*0440*/  I2FP.F32.U32 R10, UR8 ;  /* 0x00000008000a7c45 */ /* 0x001fe40008201000 */
[----:B------:R-:W-:-:S03]  /*0450*/  LEA.HI R5, R5, R2, RZ, 0x2 ;  /* 0x0000000205057211 */ /* 0x000fc600078f10ff */
[----:B------:R-:W-:Y:S01]  /*0460*/  FMUL R10, R10, UR4 ;  /* 0x000000040a0a7c20 */ /* 0x000fe20008400000 */
[----:B------:R-:W-:Y:S01]  /*0470*/  LOP3.LUT R5, R5, 0xfffffffc, RZ, 0xc0, !PT ;  /* 0xfffffffc05057812 */ /* 0x000fe200078ec0ff */
[----:B------:R-:W-:Y:S01]  /*0480*/  VOTEU.ALL UP0, P0 ;  /* 0x00000000003f7886 */ /* 0x000fe20000000000 */
[----:B-1----:R-:W-:Y:S01]  /*0490*/  I2FP.F32.U32 R11, R8 ;  /* 0x00000008000b7245 */ /* 0x002fe20000201000 */
[----:B------:R-:W-:Y:S01]  /*04a0*/  ULDC UR4, c[0x0][0x154] ;  /* 0x0000550000047ab9 */ /* 0x000fe20000000800 */
[----:B------:R-:W-:Y:S01]  /*04b0*/  VOTEU.ALL UP1, P0 ;  /* 0x00000000003f7886 */ /* 0x000fe20000020000 */
[----:B------:R-:W0:Y:S01]  /*04c0*/  F2I.U32.TRUNC.NTZ R10, R10 ;  /* 0x0000000a000a7305 */ /* 0x000e22000020f000 */
[----:B------:R-:W-:Y:S01]  /*04d0*/  IMAD.IADD R5, R2, 0x1, -R5 ;  /* 0x0000000102057824 */ /* 0x000fe200078e0a05 */
[----:B------:R-:W1:Y:S01]  /*04e0*/  @!UP0 S2UR UR7, SR_CgaCtaId ;  /* 0x00000000000789c3 */ /* 0x000e620000008800 */
[----:B------:R-:W-:Y:S01]  /*04f0*/  @!UP0 UMOV UR6, 0x400 ;  /* 0x0000040000068882 */ /* 0x000fe20000000000 */
[----:B---3--:R-:W-:Y:S01]  /*0500*/  ISETP.EQ.U32.AND P3, PT, R14, 0x1, PT ;  /* 0x000000010e00780c */ /* 0x008fe20003f62070 */
[----:B------:R-:W-:-:S05]  /*0510*/  IMAD R5, R4, 0x4, R5 ;  /* 0x0000000404057824 */ /* 0x000fca00078e0205 */
[----:B------:R-:W-:-:S04]  /*0520*/  LEA.HI R2, R5, R5, RZ, 0x1 ;  /* 0x0000000505027211 */ /* 0x000fc800078f08ff */
[----:B------:R-:W-:Y:S01]  /*0530*/  LOP3.LUT R4, R2, 0xfffffffe, RZ, 0xc0, !PT ;  /* 0xfffffffe02047812 */ /* 0x000fe200078ec0ff */
[----:B0-----:R-:W-:Y:S02]  /*0540*/  IMAD.MOV R15, RZ, RZ, -R10 ;  /* 0x000000ffff0f7224 */ /* 0x001fe400078e0a0a */
[----:B------:R-:W-:Y:S01]  /*0550*/  FMUL R10, R11, UR4 ;  /* 0x000000040b0a7c20 */ /* 0x000fe20008400000 */
[----:B------:R-:W-:Y:S01]  /*0560*/  SHF.R.S32.HI R2, RZ, 0x1f, R7 ;  /* 0x0000001fff027819 */ /* 0x000fe20000011407 */
[----:B------:R-:W-:Y:S01]  /*0570*/  UMOV UR4, 0x20 ;  /* 0x0000002000047882 */ /* 0x000fe20000000000 */
[----:B--2---:R-:W-:Y:S01]  /*0580*/  IMAD R12, R12, R15, UR8 ;  /* 0x000000080c0c7e24 */ /* 0x004fe2000f8e020f */
[----:B------:R-:W-:-:S04]  /*0590*/  @!UP0 UIADD3 UR4, -UR4, 0x100000, URZ ;  /* 0x0010000004048890 */ /* 0x000fc8000fffe13f */
[----:B------:R-:W-:Y:S02]  /*05a0*/  @!UP0 USHF.L.U32 UR5, UR4, 0xb, URZ ;  /* 0x0000000b04058899 */ /* 0x000fe4000800063f */
[----:B------:R-:W-:Y:S01]  /*05b0*/  @!UP0 USHF.L.U32 UR4, UR4, 0x1, URZ ;  /* 0x0000000104048899 */ /* 0x000fe2000800063f */
[C---:B------:R-:W-:Y:S01]  /*05c0*/  IMAD.IADD R11, R5.reuse, 0x1, -R4 ;  /* 0x00000001050b7824 */ /* 0x040fe200078e0a04 */
[----:B------:R-:W0:Y:S01]  /*05d0*/  F2I.U32.TRUNC.NTZ R10, R10 ;  /* 0x0000000a000a7305 */ /* 0x000e22000020f000 */
[----:B------:R-:W-:Y:S01]  /*05e0*/  LEA.HI R2, R2, R7, RZ, 0x2 ;  /* 0x0000000702027211 */ /* 0x000fe200078f10ff */
[----:B------:R-:W-:Y:S02]  /*05f0*/  IMAD.SHL.U32 R4, R5, 0x4, RZ ;  /* 0x0000000405047824 */ /* 0x000fe400078e00ff */
[----:B------:R-:W-:Y:S01]  /*0600*/  ISETP.NE.AND P2, PT, R11, R12, PT ;  /* 0x0000000c0b00720c */ /* 0x000fe20003f45270 */
[----:B-1----:R-:W-:Y:S01]  /*0610*/  @!UP0 ULEA UR6, UR7, UR6, 0x18 ;  /* 0x0000000607068291 */ /* 0x002fe2000f8ec03f */
[----:B------:R-:W-:Y:S01]  /*0620*/  LOP3.LUT R2, R2, 0xfffffffc, RZ, 0xc0, !PT ;  /* 0xfffffffc02027812 */ /* 0x000fe200078ec0ff */
[----:B------:R-:W-:Y:S01]  /*0630*/  VOTEU.ALL UP0, P0 ;  /* 0x00000000003f7886 */ /* 0x000fe20000000000 */
[----:B------:R-:W-:-:S02]  /*0640*/  LOP3.LUT R5, R5, 0xc, R4, 0x78, !PT ;  /* 0x0000000c05057812 */ /* 0x000fc400078e7804 */
[----:B------:R-:W-:Y:S01]  /*0650*/  LOP3.LUT P0, RZ, R6, 0x7, RZ, 0xc0, !PT ;  /* 0x0000000706ff7812 */ /* 0x000fe2000780c0ff */
[----:B------:R-:W-:Y:S02]  /*0660*/  IMAD.IADD R7, R7, 0x1, -R2 ;  /* 0x0000000107077824 */ /* 0x000fe400078e0a02 */
[----:B------:R-:W-:Y:S01]  /*0670*/  IMAD.MOV.U32 R6, RZ, RZ, 0x1 ;  /* 0x00000001ff067424 */ /* 0x000fe200078e00ff */
[----:B------:R-:W-:Y:S01]  /*0680*/  ISETP.LT.U32.AND P0, PT, R5, 0x4, !P0 ;  /* 0x000000040500780c */ /* 0x000fe20004701070 */
[----:B0-----:R-:W-:Y:S01]  /*0690*/  IMAD.MOV R20, RZ, RZ, -R10 ;  /* 0x000000ffff147224 */ /* 0x001fe200078e0a0a */
[----:B------:R-:W-:Y:S01]  /*06a0*/  ISETP.NE.AND P1, PT, R7, 0x3, PT ;  /* 0x000000030700780c */ /* 0x000fe20003f25270 */
[----:B------:R-:W0:Y:S02]  /*06b0*/  FENCE.VIEW.ASYNC.S ;  /* 0x00000000000073c6 */ /* 0x000e240000000000 */
[----:B0-----:R0:W1:Y:S01]  /*06c0*/  @!UP0 SYNCS.EXCH.64 URZ, [UR6+0x40], UR4 ;  /* 0x00004004063f85b2 */ /* 0x0010620008000100 */
[----:B------:R-:W-:Y:S01]  /*06d0*/  @P2 LEA.HI R2, R5, R5, RZ, 0x1 ;  /* 0x0000000505022211 */ /* 0x000fe200078f08ff */
[----:B-----5:R-:W-:Y:S01]  /*06e0*/  IMAD R11, R13, R20, R8 ;  /* 0x000000140d0b7224 */ /* 0x020fe200078e0208 */
[----:B------:R-:W-:-:S02]  /*06f0*/  ISETP.EQ.OR P1, PT, R7, RZ, !P1 ;  /* 0x000000ff0700720c */ /* 0x000fc40004f22670 */
[----:B------:R-:W-:Y:S02]  /*0700*/  @P2 SHF.R.S32.HI R2, RZ, 0x1, R2 ;  /* 0x00000001ff022819 */ /* 0x000fe40000011402 */
[----:B------:R-:W-:Y:S02]  /*0710*/  ISETP.EQ.AND P1, PT, R3, RZ, P1 ;  /* 0x000000ff0300720c */ /* 0x000fe40000f22270 */
[----:B------:R-:W-:Y:S02]  /*0720*/  @P2 ISETP.NE.AND P5, PT, R2, R11, PT ;  /* 0x0000000b0200220c */ /* 0x000fe40003fa5270 */
[----:B------:R-:W-:Y:S02]  /*0730*/  SEL R3, RZ, 0x1, !P0 ;  /* 0x00000001ff037807 */ /* 0x000fe40004000000 */
[----:B------:R-:W-:Y:S02]  /*0740*/  @P2 SEL R6, RZ, 0x1, P5 ;  /* 0x00000001ff062807 */ /* 0x000fe40002800000 */
[----:B------:R-:W-:Y:S01]  /*0750*/  SEL R4, RZ, 0x1, !P1 ;  /* 0x00000001ff047807 */ /* 0x000fe20004800000 */
[----:B------:R0:W2:Y:S01]  /*0760*/  @!UP1 SYNCS.EXCH.64 URZ, [UR6+0x48], UR4 ;  /* 0x00004804063f95b2 */ /* 0x0000a20008000100 */
[----:B------:R-:W-:Y:S01]  /*0770*/  LOP3.LUT R6, R6, R3, RZ, 0xc0, !PT ;  /* 0x0000000306067212 */ /* 0x000fe200078ec0ff */
[----:B------:R-:W-:Y:S01]  /*0780*/  NOP ;  /* 0x0000000000007918 */ /* 0x000fe20000000000 */
[----:B------:R-:W-:Y:S01]  /*0790*/  SEL R4, R4, 0x2, P6 ;  /* 0x0000000204047807 */ /* 0x000fe20003000000 */
[----:B------:R-:W-:Y:S06]  /*07a0*/  @!P3 BRA `(.L_x_3) ;  /* 0x000000000008b947 */ /* 0x000fec0003800000 */
[----:B-12-4-:R-:W-:Y:S01]  /*07b0*/  UCGABAR_ARV ;  /* 0x00000000000079c7 */ /* 0x016fe20008000000 */
[----:B------:R-:W-:Y:S05]  /*07c0*/  BRA `(.L_x_4) ;  /* 0x0000000000047947 */ /* 0x000fea0003800000 */
.L_x_3:
[----:B-12-4-:R-:W-:Y:S01]  /*07d0*/  NOP ;  /* 0x0000000000007918 */ /* 0x016fe20000000000 */
.L_x_4:
[----:B------:R-:W1:Y:S01]  /*07e0*/  LDC R2, c[0x0][0x65c] ;  /* 0x00019700ff027b82 */ /* 0x000e620000000800 */
[----:B------:R-:W-:Y:S01]  /*07f0*/  IMAD.MOV.U32 R3, RZ, RZ, RZ ;  /* 0x000000ffff037224 */ /* 0x000fe200078e00ff */
[----:B-1----:R-:W-:Y:S01]  /*0800*/  ISETP.NE.AND P2, PT, R2, 0x1, PT ;  /* 0x000000010200780c */ /* 0x002fe20003f45270 */
[----:B------:R-:W-:-:S12]  /*0810*/  IMAD.U32 R2, RZ, RZ, UR8 ;  /* 0x00000008ff027e24 */ /* 0x000fd8000f8e00ff */
[----:B------:R-:W1:Y:S01]  /*0820*/  @P2 LDC R15, c[0x0][0x10] ;  /* 0x00000400ff0f2b82 */ /* 0x000e620000000800 */
[----:B------:R-:W-:Y:S02]  /*0830*/  @P2 IMAD.MOV.U32 R9, RZ, RZ, RZ ;  /* 0x000000ffff092224 */ /* 0x000fe400078e00ff */
[----:B------:R-:W-:-:S05]  /*0840*/  @P2 IMAD.MOV.U32 R17, RZ, RZ, RZ ;  /* 0x000000ffff112224 */ /* 0x000fca00078e00ff */
[----:B------:R-:W2:Y:S01]  /*0850*/  @!P2 LDC R11, c[0x0][0xc] ;  /* 0x00000300ff0bab82 */ /* 0x000ea20000000800 */
[----:B-1----:R-:W-:-:S04]  /*0860*/  @P2 IMAD.WIDE.U32 R14, R15, UR8, R8 ;  /* 0x000000080f0e2c25 */ /* 0x002fc8000f8e0008 */
[----:B--2---:R-:W-:-:S04]  /*0870*/  @!P2 IMAD.WIDE.U32 R10, R8, R11, R2 ;  /* 0x0000000b080aa225 */ /* 0x004fc800078e0002 */
[----:B------:R-:W-:Y:S02]  /*0880*/  @P2 IMAD.MOV.U32 R2, RZ, RZ, R14 ;  /* 0x000000ffff022224 */ /* 0x000fe400078e000e */
[----:B------:R-:W-:Y:S02]  /*0890*/  @P2 IMAD.IADD R3, R15, 0x1, R17 ;  /* 0x000000010f032824 */ /* 0x000fe400078e0211 */
[----:B------:R-:W-:Y:S02]  /*08a0*/  @!P2 IMAD.MOV.U32 R2, RZ, RZ, R10 ;  /* 0x000000ffff02a224 */ /* 0x000fe400078e000a */
[----:B------:R-:W-:Y:S01]  /*08b0*/  @!P2 IMAD.MOV.U32 R3, RZ, RZ, R11 ;  /* 0x000000ffff03a224 */ /* 0x000fe200078e000b */
[----:B------:R-:W-:Y:S06]  /*08c0*/  @!P3 BRA `(.L_x_5) ;  /* 0x00000000000cb947 */ /* 0x000fec0003800000 */
[----:B------:R-:W-:Y:S01]  /*08d0*/  UCGABAR_WAIT ;  /* 0x0000000000007dc7 */ /* 0x000fe20008000000 */
[----:B------:R-:W-:Y:S01]  /*08e0*/  CCTL.IVALL ;  /* 0x00000000ff00798f */ /* 0x000fe20002000000 */
[----:B------:R-:W-:Y:S05]  /*08f0*/  BRA `(.L_x_6) ;  /* 0x0000000000047947 */ /* 0x000fea0003800000 */
.L_x_5:
[----:B------:R-:W-:Y:S06]  /*0900*/  BAR.SYNC.DEFER_BLOCKING 0x0 ;  /* 0x0000000000007b1d */ /* 0x000fec0000010000 */
.L_x_6:
[----:B------:R-:W-:Y:S05]  /*0910*/  @!P4 BRA `(.L_x_7) ;  /* 0x000000740040c947 */ /* 0x000fea0003800000 */
[----:B------:R-:W-:-:S13]  /*0920*/  ISETP.GT.U32.AND P0, PT, R16, 0x1, PT ;  /* 0x000000011000780c */ /* 0x000fda0003f04070 */
[----:B0-----:R-:W-:Y:S05]  /*0930*/  @P0 EXIT ;  /* 0x000000000000094d */ /* 0x001fea0003800000 */
[----:B------:R-:W-:Y:S01]  /*0940*/  ULDC.64 UR4, c[0x0][0x650] ;  /* 0x0001940000047ab9 */ /* 0x000fe20000000a00 */
[----:B------:R-:W-:Y:S01]  /*0950*/  PRMT R14, RZ, 0x7610, R14 ;  /* 0x00007610ff0e7816 */ /* 0x000fe2000000000e */
[----:B------:R-:W-:Y:S01]  /*0960*/  IMAD.MOV.U32 R10, RZ, RZ, -0x1 ;  /* 0xffffffffff0a7424 */ /* 0x000fe200078e00ff */
[----:B------:R-:W-:Y:S01]  /*0970*/  ISETP.GE.U32.AND P0, PT, R2, UR4, PT ;  /* 0x0000000402007c0c */ /* 0x000fe2000bf06070 */
[----:B------:R-:W-:Y:S02]  /*0980*/  IMAD.MOV.U32 R11, RZ, RZ, -0x1 ;  /* 0xffffffffff0b7424 */ /* 0x000fe400078e00ff */
[----:B------:R-:W-:Y:S01]  /*0990*/  IMAD.MOV.U32 R7, RZ, RZ, -0x1 ;  /* 0xffffffffff077424 */ /* 0x000fe200078e00ff */
[----:B------:R-:W-:-:S13]  /*09a0*/  ISETP.GE.U32.AND.EX P0, PT, R3, UR5, PT, P0 ;  /* 0x0000000503007c0c */ /* 0x000fda000bf06100 */
[----:B------:R-:W-:Y:S05]  /*09b0*/  @P0 BRA `(.L_x_8) ;  /* 0x0000000400280947 */ /* 0x000fea0003800000 */
[----:B------:R-:W0:Y:S01]  /*09c0*/  LDC.64 R22, c[0x0][0x628] ;  /* 0x00018a00ff167b82 */ /* 0x000e220000000a00 */
[----:B------:R-:W-:Y:S02]  /*09d0*/  IMAD.MOV.U32 R10, RZ, RZ, R2 ;  /* 0x000000ffff0a7224 */ /* 0x000fe400078e0002 */
[----:B------:R-:W-:-:S05]  /*09e0*/  IMAD.MOV.U32 R11, RZ, RZ, R3 ;  /* 0x000000ffff0b7224 */ /* 0x000fca00078e0003 */
[----:B------:R-:W1:Y:S08]  /*09f0*/  LDC R18, c[0x0][0x630] ;  /* 0x00018c00ff127b82 */ /* 0x000e700000000800 */
[----:B------:R-:W2:Y:S01]  /*0a00*/  LDC.64 R24, c[0x0][0x620] ;  /* 0x00018800ff187b82 */ /* 0x000ea20000000a00 */
[----:B0-----:R-:W-:-:S04]  /*0a10*/  ISETP.NE.U32.AND P0, PT, R22, RZ, PT ;  /* 0x000000ff1600720c */ /* 0x001fc80003f05070 */
[----:B------:R-:W-:-:S13]  /*0a20*/  ISETP.NE.AND.EX P0, PT, R23, RZ, PT, P0 ;  /* 0x000000ff1700720c */ /* 0x000fda0003f05300 */
[----:B-12---:R-:W-:Y:S05]  /*0a30*/  @!P0 BRA `(.L_x_9) ;  /* 0x0000000000288947 */ /* 0x006fea0003800000 */
[----:B------:R-:W0:Y:S02]  /*0a40*/  LDC R7, c[0x0][0x634] ;  /* 0x00018d00ff077b82 */ /* 0x000e240000000800 */
[----:B0-----:R-:W-:-:S05]  /*0a50*/  IADD3 R7, P0, R2, R7, RZ ;  /* 0x0000000702077210 */ /* 0x001fca0007f1e0ff */
[----:B------:R-:W-:-:S04]  /*0a60*/  IMAD.X R19, RZ, RZ, R3, P0 ;  /* 0x000000ffff137224 */ /* 0x000fc800000e0603 */
[----:B------:R-:W-:-:S04]  /*0a70*/  IMAD.WIDE.U32 R10, R19, R22, RZ ;  /* 0x00000016130a7225 */ /* 0x000fc800078e00ff */
[----:B------:R-:W-:-:S04]  /*0a80*/  IMAD.WIDE.U32 R14, P0, R7, R23, R10 ;  /* 0x00000017070e7225 */ /* 0x000fc8000780000a */
[----:B------:R-:W-:-:S04]  /*0a90*/  IMAD.WIDE.U32 R10, R7, R22, RZ ;  /* 0x00000016070a7225 */ /* 0x000fc800078e00ff */
[----:B------:R-:W-:Y:S01]  /*0aa0*/  IMAD.X R17, RZ, RZ, RZ, P0 ;  /* 0x000000ffff117224 */ /* 0x000fe200000e06ff */
[----:B------:R-:W-:Y:S01]  /*0ab0*/  IADD3 RZ, P0, R11, R14, RZ ;  /* 0x0000000e0bff7210 */ /* 0x000fe20007f1e0ff */
[----:B------:R-:W-:-:S04]  /*0ac0*/  IMAD.MOV.U32 R16, RZ, RZ, R15 ;  /* 0x000000ffff107224 */ /* 0x000fc800078e000f */
[----:B------:R-:W-:-:S08]  /*0ad0*/  IMAD.WIDE.U32.X R10, R19, R23, R16, P0 ;  /* 0x00000017130a7225 */ /* 0x000fd000000e0410 */
.L_x_9:
[----:B------:R-:W0:Y:S01]  /*0ae0*/  LDC.64 R26, c[0x0][0x640] ;  /* 0x00019000ff1a7b82 */ /* 0x000e220000000a00 */
[--C-:B------:R-:W-:Y:S01]  /*0af0*/  SHF.R.U64 R28, R10, R18, R11.reuse ;  /* 0x000000120a1c7219 */ /* 0x100fe2000000120b */
[----:B------:R-:W-:Y:S01]  /*0b00*/  IMAD R29, R13, R20, R8 ;  /* 0x000000140d1d7224 */ /* 0x000fe200078e0208 */
[----:B------:R-:W-:Y:S01]  /*0b10*/  SHF.R.U32.HI R7, RZ, R18, R11 ;  /* 0x00000012ff077219 */ /* 0x000fe2000001160b */
[----:B------:R-:W-:Y:S01]  /*0b20*/  IMAD.MOV.U32 R23, RZ, RZ, 0x1 ;  /* 0x00000001ff177424 */ /* 0x000fe200078e00ff */
[----:B------:R-:W-:-:S03]  /*0b30*/  IADD3 R9, P0, RZ, -R28, RZ ;  /* 0x8000001cff097210 */ /* 0x000fc60007f1e0ff */
[----:B------:R-:W1:Y:S02]  /*0b40*/  LDC R16, c[0x0][0x618] ;  /* 0x00018600ff107b82 */ /* 0x000e640000000800 */
[----:B------:R-:W-:Y:S02]  /*0b50*/  IMAD.X R7, RZ, RZ, ~R7, P0 ;  /* 0x000000ffff077224 */ /* 0x000fe400000e0e07 */
[----:B------:R-:W-:-:S04]  /*0b60*/  IMAD.WIDE.U32 R10, R9, R24, R2 ;  /* 0x00000018090a7225 */ /* 0x000fc800078e0002 */
[----:B------:R-:W2:Y:S01]  /*0b70*/  LDC R15, c[0x0][0x608] ;  /* 0x00018200ff0f7b82 */ /* 0x000ea20000000800 */
[----:B------:R-:W-:-:S04]  /*0b80*/  IMAD R14, R7, R24, RZ ;  /* 0x00000018070e7224 */ /* 0x000fc800078e02ff */
[----:B------:R-:W-:-:S03]  /*0b90*/  IMAD R7, R9, R25, R14 ;  /* 0x0000001909077224 */ /* 0x000fc600078e020e */
[----:B------:R-:W3:Y:S01]  /*0ba0*/  LDC R22, c[0x0][0x658] ;  /* 0x00019600ff167b82 */ /* 0x000ee20000000800 */
[----:B------:R-:W-:Y:S01]  /*0bb0*/  IMAD.IADD R7, R11, 0x1, R7 ;  /* 0x000000010b077824 */ /* 0x000fe200078e0207 */
[----:B0-----:R-:W-:-:S04]  /*0bc0*/  ISETP.NE.U32.AND P0, PT, R26, RZ, PT ;  /* 0x000000ff1a00720c */ /* 0x001fc80003f05070 */
[----:B------:R-:W-:Y:S02]  /*0bd0*/  ISETP.NE.AND.EX P0, PT, R27, RZ, PT, P0 ;  /* 0x000000ff1b00720c */ /* 0x000fe40003f05300 */
[----:B------:R-:W0:Y:S01]  /*0be0*/  LDC R18, c[0x0][0x600] ;  /* 0x00018000ff127b82 */ /* 0x000e220000000800 */
[-CC-:B-1----:R-:W-:Y:S02]  /*0bf0*/  SHF.R.U64 R19, R10, R16.reuse, R7.reuse ;  /* 0x000000100a137219 */ /* 0x182fe40000001207 */
[----:B------:R-:W-:Y:S01]  /*0c00*/  SHF.R.U32.HI R10, RZ, R16, R7 ;  /* 0x00000010ff0a7219 */ /* 0x000fe20000011607 */
[----:B------:R-:W-:-:S04]  /*0c10*/  IMAD.MOV.U32 R7, RZ, RZ, -0x1 ;  /* 0xffffffffff077424 */ /* 0x000fc800078e00ff */
[----:B------:R-:W1:Y:S01]  /*0c20*/  LDC R21, c[0x0][0x648] ;  /* 0x00019200ff157b82 */ /* 0x000e620000000800 */
[-CC-:B--2---:R-:W-:Y:S02]  /*0c30*/  SHF.R.U64 R16, R19, R15.reuse, R10.reuse ;  /* 0x0000000f13107219 */ /* 0x184fe4000000120a */
[----:B------:R-:W-:-:S05]  /*0c40*/  SHF.R.U32.HI R9, RZ, R15, R10 ;  /* 0x0000000fff097219 */ /* 0x000fca000001160a */
[----:B------:R-:W2:Y:S01]  /*0c50*/  LDC R24, c[0x0][0x638] ;  /* 0x00018e00ff187b82 */ /* 0x000ea20000000800 */
[-CC-:B---3--:R-:W-:Y:S02]  /*0c60*/  SHF.R.U64 R20, R16, R22.reuse, R9.reuse ;  /* 0x0000001610147219 */ /* 0x188fe40000001209 */
[-C--:B------:R-:W-:Y:S02]  /*0c70*/  SHF.L.U32 R7, R7, R22.reuse, RZ ;  /* 0x0000001607077219 */ /* 0x080fe400000006ff */
[----:B------:R-:W-:Y:S01]  /*0c80*/  SHF.R.U32.HI R9, RZ, R22, R9 ;  /* 0x00000016ff097219 */ /* 0x000fe20000011609 */
[----:B------:R-:W-:Y:S01]  /*0c90*/  IMAD.MOV.U32 R8, RZ, RZ, R20 ;  /* 0x000000ffff087224 */ /* 0x000fe200078e0014 */
[----:B------:R-:W-:Y:S01]  /*0ca0*/  LOP3.LUT R13, RZ, R7, RZ, 0x33, !PT ;  /* 0x00000007ff0d7212 */ /* 0x000fe200078e33ff */
[----:B------:R-:W3:Y:S01]  /*0cb0*/  LDC R25, c[0x0][0x610] ;  /* 0x00018400ff197b82 */ /* 0x000ee20000000800 */
[----:B------:R-:W-:Y:S05]  /*0cc0*/  @!P0 BRA `(.L_x_10) ;  /* 0x0000000000288947 */ /* 0x000fea0003800000 */
[----:B------:R-:W4:Y:S02]  /*0cd0*/  LDC R7, c[0x0][0x64c] ;  /* 0x00019300ff077b82 */ /* 0x000f240000000800 */
[----:B----4-:R-:W-:-:S05]  /*0ce0*/  IADD3 R7, P0, R20, R7, RZ ;  /* 0x0000000714077210 */ /* 0x010fca0007f1e0ff */
        /* <DEDUP_REMOVED lines=8> */
.L_x_10:
[----:B-1----:R-:W-:Y:S01]  /*0d70*/  SHF.R.U64 R9, R8, R21, R9 ;  /* 0x0000001508097219 */ /* 0x002fe20000001209 */
[----:B0-----:R-:W-:Y:S01]  /*0d80*/  VIADD R10, R18, 0xffffffff ;  /* 0xffffffff120a7836 */ /* 0x001fe20000000000 */
[----:B------:R-:W-:Y:S01]  /*0d90*/  SHF.L.U32 R7, R23, R22, RZ ;  /* 0x0000001617077219 */ /* 0x000fe200000006ff */
[----:B------:R-:W-:Y:S01]  /*0da0*/  IMAD.MOV.U32 R14, RZ, RZ, 0x1 ;  /* 0x00000001ff0e7424 */ /* 0x000fe200078e00ff */
[----:B------:R-:W-:Y:S01]  /*0db0*/  LOP3.LUT R8, R16, R13, RZ, 0xc0, !PT ;  /* 0x0000000d10087212 */ /* 0x000fe200078ec0ff */
[----:B------:R-:W-:Y:S01]  /*0dc0*/  IMAD.MOV R11, RZ, RZ, -R9 ;  /* 0x000000ffff0b7224 */ /* 0x000fe200078e0a09 */
[----:B------:R-:W-:Y:S02]  /*0dd0*/  SEL R12, R12, R29, !P2 ;  /* 0x0000001d0c0c7207 */ /* 0x000fe40005000000 */
[----:B------:R-:W-:Y:S01]  /*0de0*/  LOP3.LUT R10, R19, R10, RZ, 0xc0, !PT ;  /* 0x0000000a130a7212 */ /* 0x000fe200078ec0ff */
[----:B------:R-:W-:Y:S02]  /*0df0*/  IMAD R9, R7, R9, R8 ;  /* 0x0000000907097224 */ /* 0x000fe400078e0208 */
[----:B--2---:R-:W-:-:S02]  /*0e00*/  IMAD R7, R11, R24, R20 ;  /* 0x000000180b077224 */ /* 0x004fc400078e0214 */
[----:B---3--:R-:W-:Y:S02]  /*0e10*/  IMAD R12, R9, R25, R12 ;  /* 0x00000019090c7224 */ /* 0x008fe400078e020c */
[----:B------:R-:W-:-:S05]  /*0e20*/  IMAD R7, R7, R18, R10 ;  /* 0x0000001207077224 */ /* 0x000fca00078e020a */
[----:B------:R-:W-:Y:S02]  /*0e30*/  SEL R11, R7, R12, !P2 ;  /* 0x0000000c070b7207 */ /* 0x000fe40005000000 */
[----:B------:R-:W-:Y:S01]  /*0e40*/  SEL R10, R12, R7, !P2 ;  /* 0x000000070c0a7207 */ /* 0x000fe20005000000 */
[----:B------:R-:W-:-:S07]  /*0e50*/  IMAD.MOV.U32 R7, RZ, RZ, R28 ;  /* 0x000000ffff077224 */ /* 0x000fce00078e001c */
.L_x_8:
[----:B------:R-:W-:-:S08]  /*0e60*/  NOP ;  /* 0x0000000000007918 */ /* 0x000fd00000000000 */
[----:B------:R-:W0:Y:S02]  /*0e70*/  USETMAXREG.TRY_ALLOC.CTAPOOL UP0, 0xe8 ;  /* 0x000000e8000079c8 */ /* 0x000e240008000600 */
[----:B0-----:R-:W-:-:S13]  /*0e80*/  PLOP3.LUT P0, PT, PT, PT, UP0, 0x80, 0x0 ;  /* 0x000000000000781c */ /* 0x001fda0003f0f008 */
[----:B------:R-:W-:Y:S05]  /*0e90*/  @!P0 BRA `(.L_x_8) ;  /* 0xfffffffc00f08947 */ /* 0x000fea000383ffff */
[----:B------:R-:W-:Y:S01]  /*0ea0*/  ULDC.64 UR4, c[0x0][0x598] ;  /* 0x0001660000047ab9 */ /* 0x000fe20000000a00 */
[----:B------:R-:W-:Y:S01]  /*0eb0*/  ULDC.64 UR16, c[0x0][0x208] ;  /* 0x0000820000107ab9 */ /* 0x000fe20000000a00 */
[----:B------:R-:W-:-:S04]  /*0ec0*/  ISETP.NE.U32.AND P0, PT, RZ, UR4, PT ;  /* 0x00000004ff007c0c */ /* 0x000fc8000bf05070 */
[----:B------:R-:W-:-:S13]  /*0ed0*/  ISETP.NE.AND.EX P0, PT, RZ, UR5, PT, P0 ;  /* 0x00000005ff007c0c */ /* 0x000fda000bf05300 */
[----:B------:R-:W-:Y:S05]  /*0ee0*/  @!P0 BRA `(.L_x_11) ;  /* 0x00000000001c8947 */ /* 0x000fea0003800000 */
[----:B------:R-:W0:Y:S02]  /*0ef0*/  LDC.64 R8, c[0x0][0x598] ;  /* 0x00016600ff087b82 */ /* 0x000e240000000a00 */
[----:B0-----:R-:W2:Y:S02]  /*0f00*/  LDG.E.64 R8, desc[UR16][R8.64] ;  /* 0x0000001008087981 */ /* 0x001ea4000c1e1b00 */
[----:B--2---:R-:W-:-:S04]  /*0f10*/  ISETP.NE.U32.AND P0, PT, R8, RZ, PT ;  /* 0x000000ff0800720c */ /* 0x004fc80003f05070 */
[----:B------:R-:W-:-:S13]  /*0f20*/  ISETP.NE.AND.EX P0, PT, R9, RZ, PT, P0 ;  /* 0x000000ff0900720c */ /* 0x000fda0003f05300 */
[----:B------:R-:W-:Y:S05]  /*0f30*/  @!P0 BRA `(.L_x_11) ;  /* 0x0000000000088947 */ /* 0x000fea0003800000 */
[----:B------:R0:W5:Y:S01]  /*0f40*/  LD.E R8, desc[UR16][R8.64] ;  /* 0x0000001008087980 */ /* 0x000162000c101900 */
[----:B------:R-:W-:Y:S05]  /*0f50*/  BRA `(.L_x_12) ;  /* 0x0000000000207947 */ /* 0x000fea0003800000 */
.L_x_11:
[----:B------:R-:W-:Y:S02]  /*0f60*/  ULDC.64 UR4, c[0x0][0x588] ;  /* 0x0001620000047ab9 */ /* 0x000fe40000000a00 */
[----:B------:R-:W-:-:S04]  /*0f70*/  ISETP.NE.U32.AND P0, PT, RZ, UR4, PT ;  /* 0x00000004ff007c0c */ /* 0x000fc8000bf05070 */
[----:B------:R-:W-:-:S13]  /*0f80*/  ISETP.NE.AND.EX P0, PT, RZ, UR5, PT, P0 ;  /* 0x00000005ff007c0c */ /* 0x000fda000bf05300 */
[----:B------:R-:W-:Y:S05]  /*0f90*/  @!P0 BRA `(.L_x_13) ;  /* 0x00000000000c8947 */ /* 0x000fea0003800000 */
[----:B------:R-:W0:Y:S02]  /*0fa0*/  LDC.64 R8, c[0x0][0x588] ;  /* 0x00016200ff087b82 */ /* 0x000e240000000a00 */
[----:B0-----:R1:W5:Y:S01]  /*0fb0*/  LDG.E R8, desc[UR16][R8.64] ;  /* 0x0000001008087981 */ /* 0x001362000c1e1900 */
[----:B------:R-:W-:Y:S05]  /*0fc0*/  BRA `(.L_x_12) ;  /* 0x0000000000047947 */ /* 0x000fea0003800000 */
.L_x_13:
[----:B------:R-:W2:Y:S02]  /*0fd0*/  LDC R8, c[0x0][0x580] ;  /* 0x00016000ff087b82 */ /* 0x000ea40000000800 */
.L_x_12:
[----:B------:R-:W-:Y:S02]  /*0fe0*/  ULDC.64 UR4, c[0x0][0x5a0] ;  /* 0x0001680000047ab9 */ /* 0x000fe40000000a00 */
[----:B------:R-:W-:-:S04]  /*0ff0*/  ISETP.NE.U32.AND P0, PT, RZ, UR4, PT ;  /* 0x00000004ff007c0c */ /* 0x000fc8000bf05070 */
[----:B------:R-:W-:-:S13]  /*1000*/  ISETP.NE.AND.EX P0, PT, RZ, UR5, PT, P0 ;  /* 0x00000005ff007c0c */ /* 0x000fda000bf05300 */
[----:B------:R-:W-:Y:S05]  /*1010*/  @!P0 BRA `(.L_x_14) ;  /* 0x00000000001c8947 */ /* 0x000fea0003800000 */
[----:B------:R-:W3:Y:S02]  /*1020*/  LDC.64 R12, c[0x0][0x5a0] ;  /* 0x00016800ff0c7b82 */ /* 0x000ee40000000a00 */
[----:B---3--:R-:W3:Y:S02]  /*1030*/  LDG.E.64 R12, desc[UR16][R12.64] ;  /* 0x000000100c0c7981 */ /* 0x008ee4000c1e1b00 */
[----:B---3--:R-:W-:-:S04]  /*1040*/  ISETP.NE.U32.AND P0, PT, R12, RZ, PT ;  /* 0x000000ff0c00720c */ /* 0x008fc80003f05070 */
[----:B------:R-:W-:-:S13]  /*1050*/  ISETP.NE.AND.EX P0, PT, R13, RZ, PT, P0 ;  /* 0x000000ff0d00720c */ /* 0x000fda0003f05300 */
[----:B------:R-:W-:Y:S05]  /*1060*/  @!P0 BRA `(.L_x_14) ;  /* 0x0000000000088947 */ /* 0x000fea0003800000 */
[----:B01----:R0:W5:Y:S01]  /*1070*/  LD.E R9, desc[UR16][R12.64] ;  /* 0x000000100c097980 */ /* 0x003162000c101900 */
[----:B------:R-:W-:Y:S05]  /*1080*/  BRA `(.L_x_15) ;  /* 0x0000000000207947 */ /* 0x000fea0003800000 */
.L_x_14:
[----:B------:R-:W-:Y:S02]  /*1090*/  ULDC.64 UR4, c[0x0][0x590] ;  /* 0x0001640000047ab9 */ /* 0x000fe40000000a00 */
[----:B------:R-:W-:-:S04]  /*10a0*/  ISETP.NE.U32.AND P0, PT, RZ, UR4, PT ;  /* 0x00000004ff007c0c */ /* 0x000fc8000bf05070 */
[----:B------:R-:W-:-:S13]  /*10b0*/  ISETP.NE.AND.EX P0, PT, RZ, UR5, PT, P0 ;  /* 0x00000005ff007c0c */ /* 0x000fda000bf05300 */
[----:B------:R-:W-:Y:S05]  /*10c0*/  @!P0 BRA `(.L_x_16) ;  /* 0x00000000000c8947 */ /* 0x000fea0003800000 */
[----:B------:R-:W0:Y:S02]  /*10d0*/  LDC.64 R12, c[0x0][0x590] ;  /* 0x00016400ff0c7b82 */ /* 0x000e240000000a00 */
[----:B01----:R1:W5:Y:S01]  /*10e0*/  LDG.E R9, desc[UR16][R12.64] ;  /* 0x000000100c097981 */ /* 0x003362000c1e1900 */
[----:B------:R-:W-:Y:S05]  /*10f0*/  BRA `(.L_x_15) ;  /* 0x0000000000047947 */ /* 0x000fea0003800000 */
.L_x_16:
[----:B01----:R-:W3:Y:S02]  /*1100*/  LDC R9, c[0x0][0x584] ;  /* 0x00016100ff097b82 */ /* 0x003ee40000000800 */
.L_x_15:
[----:B------:R-:W-:-:S13]  /*1110*/  LOP3.LUT P0, RZ, R14, 0xff, RZ, 0xc0, !PT ;  /* 0x000000ff0eff7812 */ /* 0x000fda000780c0ff */
[----:B------:R-:W-:Y:S05]  /*1120*/  @!P0 EXIT ;  /* 0x000000000000894d */ /* 0x000fea0003800000 */
[----:B------:R-:W-:Y:S01]  /*1130*/  ULDC UR4, c[0x0][0x28c] ;  /* 0x0000a30000047ab9 */ /* 0x000fe20000000800 */
[----:B------:R-:W-:Y:S01]  /*1140*/  LOP3.LUT R142, R4, 0x1, RZ, 0xfc, !PT ;  /* 0x00000001048e7812 */ /* 0x000fe200078efcff */
[----:B------:R-:W-:-:S04]  /*1150*/  UIADD3 UR4, UR4, 0x3f, URZ ;  /* 0x0000003f04047890 */ /* 0x000fc8000fffe03f */
[----:B------:R-:W-:-:S04]  /*1160*/  USHF.R.S32.HI UR5, URZ, 0x1f, UR4 ;  /* 0x0000001f3f057899 */ /* 0x000fc80008011404 */
[----:B------:R-:W-:-:S03]  /*1170*/  ULEA.HI UR5, UR5, UR4, URZ, 0x6 ;  /* 0x0000000405057291 */ /* 0x000fc6000f8f303f */
[----:B------:R-:W-:Y:S01]  /*1180*/  UMOV UR4, URZ ;  /* 0x0000003f00047c82 */ /* 0x000fe20008000000 */
[----:B------:R-:W-:-:S03]  /*1190*/  USHF.R.S32.HI UR9, URZ, 0x6, UR5 ;  /* 0x000000063f097899 */ /* 0x000fc60008011405 */
[----:B------:R-:W-:-:S09]  /*11a0*/  UMOV UR5, URZ ;  /* 0x0000003f00057c82 */ /* 0x000fd20008000000 */
.L_x_171:
[----:B01----:R-:W-:Y:S01]  /*11b0*/  LOP3.LUT R12, R0, 0x80, RZ, 0xc0, !PT ;  /* 0x00000080000c7812 */ /* 0x003fe200078ec0ff */
[----:B------:R-:W0:Y:S01]  /*11c0*/  S2UR UR13, SR_CgaCtaId ;  /* 0x00000000000d79c3 */ /* 0x000e220000008800 */
[----:B------:R-:W-:Y:S01]  /*11d0*/  UMOV UR12, 0x400 ;  /* 0x00000400000c7882 */ /* 0x000fe20000000000 */
[----:B------:R-:W-:Y:S01]  /*11e0*/  UMOV UR6, URZ ;  /* 0x0000003f00067c82 */ /* 0x000fe20008000000 */
[----:B------:R-:W-:Y:S01]  /*11f0*/  SHF.R.U32.HI R12, RZ, 0x7, R12 ;  /* 0x00000007ff0c7819 */ /* 0x000fe2000001160c */
[----:B------:R-:W-:Y:S01]  /*1200*/  UMOV UR7, URZ ;  /* 0x0000003f00077c82 */ /* 0x000fe20008000000 */
[----:B------:R-:W-:Y:S01]  /*1210*/  UMOV UR18, UR5 ;  /* 0x0000000500127c82 */ /* 0x000fe20008000000 */
[----:B------:R-:W-:Y:S02]  /*1220*/  CS2R R16, SRZ ;  /* 0x0000000000107805 */ /* 0x000fe4000001ff00 */
[----:B------:R-:W-:Y:S01]  /*1230*/  CS2R R14, SRZ ;  /* 0x00000000000e7805 */ /* 0x000fe2000001ff00 */
[----:B------:R-:W1:Y:S01]  /*1240*/  LDC R13, c[0x0][0x28c] ;  /* 0x0000a300ff0d7b82 */ /* 0x000e620000000800 */
[----:B------:R-:W4:Y:S01]  /*1250*/  SHFL.IDX PT, R12, R12, RZ, 0x1f ;  /* 0x00001fff0c0c7589 */ /* 0x000f2200000e0000 */
[----:B------:R-:W-:-:S02]  /*1260*/  CS2R R18, SRZ ;  /* 0x0000000000127805 */ /* 0x000fc4000001ff00 */
[----:B------:R-:W-:Y:S02]  /*1270*/  CS2R R20, SRZ ;  /* 0x0000000000147805 */ /* 0x000fe4000001ff00 */
[----:B------:R-:W-:Y:S02]  /*1280*/  CS2R R22, SRZ ;  /* 0x0000000000167805 */ /* 0x000fe4000001ff00 */
[----:B------:R-:W-:Y:S02]  /*1290*/  CS2R R88, SRZ ;  /* 0x0000000000587805 */ /* 0x000fe4000001ff00 */
[----:B------:R-:W-:Y:S02]  /*12a0*/  CS2R R90, SRZ ;  /* 0x00000000005a7805 */ /* 0x000fe4000001ff00 */
[----:B------:R-:W-:Y:S02]  /*12b0*/  CS2R R94, SRZ ;  /* 0x00000000005e7805 */ /* 0x000fe4000001ff00 */
        /* <DEDUP_REMOVED lines=16> */
[----:B-1----:R-:W-:Y:S02]  /*13c0*/  ISETP.GE.AND P0, PT, R13, 0x1, PT ;  /* 0x000000010d00780c */ /* 0x002fe40003f06270 */
[----:B------:R-:W-:Y:S02]  /*13d0*/  CS2R R126, SRZ ;  /* 0x00000000007e7805 */ /* 0x000fe4000001ff00 */
[----:B----4-:R-:W-:-:S02]  /*13e0*/  R2UR UR8, R12 ;  /* 0x000000000c0872ca */ /* 0x010fc400000e0000 */
[----:B------:R-:W-:Y:S02]  /*13f0*/  CS2R R128, SRZ ;  /* 0x0000000000807805 */ /* 0x000fe4000001ff00 */
[----:B------:R-:W-:Y:S02]  /*1400*/  CS2R R130, SRZ ;  /* 0x0000000000827805 */ /* 0x000fe4000001ff00 */
[----:B------:R-:W-:Y:S02]  /*1410*/  CS2R R132, SRZ ;  /* 0x0000000000847805 */ /* 0x000fe4000001ff00 */
[----:B------:R-:W-:Y:S02]  /*1420*/  CS2R R134, SRZ ;  /* 0x0000000000867805 */ /* 0x000fe4000001ff00 */
[----:B------:R-:W-:Y:S02]  /*1430*/  CS2R R136, SRZ ;  /* 0x0000000000887805 */ /* 0x000fe4000001ff00 */
[----:B------:R-:W-:Y:S01]  /*1440*/  CS2R R138, SRZ ;  /* 0x00000000008a7805 */ /* 0x000fe2000001ff00 */
[----:B------:R-:W-:Y:S01]  /*1450*/  IMAD.MOV.U32 R141, RZ, RZ, RZ ;  /* 0x000000ffff8d7224 */ /* 0x000fe200078e00ff */
[----:B------:R-:W-:Y:S01]  /*1460*/  CS2R R24, SRZ ;  /* 0x0000000000187805 */ /* 0x000fe2000001ff00 */
[----:B------:R-:W-:Y:S01]  /*1470*/  IMAD.MOV.U32 R143, RZ, RZ, RZ ;  /* 0x000000ffff8f7224 */ /* 0x000fe200078e00ff */
[----:B---3--:R-:W-:Y:S01]  /*1480*/  CS2R R26, SRZ ;  /* 0x00000000001a7805 */ /* 0x008fe2000001ff00 */
[----:B------:R-:W-:Y:S01]  /*1490*/  IMAD.U32 R144, RZ, RZ, UR4 ;  /* 0x00000004ff907e24 */ /* 0x000fe2000f8e00ff */
[----:B------:R-:W-:Y:S01]  /*14a0*/  CS2R R28, SRZ ;  /* 0x00000000001c7805 */ /* 0x000fe2000001ff00 */
[----:B------:R-:W-:Y:S01]  /*14b0*/  ULEA.HI UR10, UR8, UR8, URZ, 0x1 ;  /* 0x00000008080a7291 */ /* 0x000fe2000f8f083f */
[----:B------:R-:W-:-:S02]  /*14c0*/  CS2R R30, SRZ ;  /* 0x00000000001e7805 */ /* 0x000fc4000001ff00 */
[----:B------:R-:W-:Y:S02]  /*14d0*/  CS2R R32, SRZ ;  /* 0x0000000000207805 */ /* 0x000fe4000001ff00 */
[----:B------:R-:W-:Y:S01]  /*14e0*/  CS2R R34, SRZ ;  /* 0x0000000000227805 */ /* 0x000fe2000001ff00 */
[----:B------:R-:W-:Y:S01]  /*14f0*/  ULOP3.LUT UR11, UR10, 0xffffe, URZ, 0xc0, !UPT ;  /* 0x000ffffe0a0b7892 */ /* 0x000fe2000f8ec03f */
[----:B------:R-:W-:Y:S01]  /*1500*/  CS2R R36, SRZ ;  /* 0x0000000000247805 */ /* 0x000fe2000001ff00 */
[----:B0-----:R-:W-:Y:S01]  /*1510*/  ULEA UR10, UR13, UR12, 0x18 ;  /* 0x0000000c0d0a7291 */ /* 0x001fe2000f8ec03f */
[----:B------:R-:W-:Y:S01]  /*1520*/  CS2R R38, SRZ ;  /* 0x0000000000267805 */ /* 0x000fe2000001ff00 */
[----:B------:R-:W-:Y:S01]  /*1530*/  UIADD3 UR11, UR8, -UR11, URZ ;  /* 0x8000000b080b7290 */ /* 0x000fe2000fffe03f */
[----:B------:R-:W-:Y:S02]  /*1540*/  CS2R R40, SRZ ;  /* 0x0000000000287805 */ /* 0x000fe4000001ff00 */
[----:B------:R-:W-:Y:S01]  /*1550*/  CS2R R42, SRZ ;  /* 0x00000000002a7805 */ /* 0x000fe2000001ff00 */
[----:B------:R-:W-:Y:S01]  /*1560*/  UMOV UR8, URZ ;  /* 0x0000003f00087c82 */ /* 0x000fe20008000000 */
[----:B------:R-:W-:Y:S01]  /*1570*/  ULEA UR11, UR11, UR10, 0xc ;  /* 0x0000000a0b0b7291 */ /* 0x000fe2000f8e603f */
[----:B------:R-:W-:-:S02]  /*1580*/  CS2R R44, SRZ ;  /* 0x00000000002c7805 */ /* 0x000fc4000001ff00 */
[----:B------:R-:W-:Y:S02]  /*1590*/  CS2R R46, SRZ ;  /* 0x00000000002e7805 */ /* 0x000fe4000001ff00 */
[----:B------:R-:W-:Y:S01]  /*15a0*/  CS2R R48, SRZ ;  /* 0x0000000000307805 */ /* 0x000fe2000001ff00 */
[----:B------:R-:W-:Y:S01]  /*15b0*/  UIADD3 UR11, UR11, 0x100, URZ ;  /* 0x000001000b0b7890 */ /* 0x000fe2000fffe03f */
[----:B------:R-:W-:Y:S02]  /*15c0*/  CS2R R50, SRZ ;  /* 0x0000000000327805 */ /* 0x000fe4000001ff00 */
[----:B------:R-:W-:Y:S02]  /*15d0*/  CS2R R52, SRZ ;  /* 0x0000000000347805 */ /* 0x000fe4000001ff00 */
[----:B------:R-:W-:Y:S01]  /*15e0*/  CS2R R54, SRZ ;  /* 0x0000000000367805 */ /* 0x000fe2000001ff00 */
[----:B------:R-:W-:Y:S01]  /*15f0*/  USHF.R.U32.HI UR11, URZ, 0x4, UR11 ;  /* 0x000000043f0b7899 */ /* 0x000fe2000801160b */
[----:B------:R-:W-:-:S02]  /*1600*/  CS2R R56, SRZ ;  /* 0x0000000000387805 */ /* 0x000fc4000001ff00 */
[----:B------:R-:W-:Y:S02]  /*1610*/  CS2R R58, SRZ ;  /* 0x00000000003a7805 */ /* 0x000fe4000001ff00 */
[----:B------:R-:W-:Y:S01]  /*1620*/  CS2R R60, SRZ ;  /* 0x00000000003c7805 */ /* 0x000fe2000001ff00 */
[----:B------:R-:W-:Y:S01]  /*1630*/  ULOP3.LUT UR11, UR11, 0x3fff, URZ, 0xc0, !UPT ;  /* 0x00003fff0b0b7892 */ /* 0x000fe2000f8ec03f */
        /* <DEDUP_REMOVED lines=12> */
[----:B------:R-:W-:Y:S01]  /*1700*/  CS2R R86, SRZ ;  /* 0x0000000000567805 */ /* 0x000fe2000001ff00 */
[----:B------:R-:W-:Y:S06]  /*1710*/  @!P0 BRA `(.L_x_17) ;  /* 0x0000000800308947 */ /* 0x000fec0003800000 */
[----:B------:R-:W-:-:S13]  /*1720*/  ISETP.NE.AND P1, PT, R142, 0x3, PT ;  /* 0x000000038e00780c */ /* 0x000fda0003f25270 */
[----:B------:R-:W-:Y:S05]  /*1730*/  @!P1 BRA `(.L_x_18) ;  /* 0x0000000000049947 */ /* 0x000fea0003800000 */
[----:B------:R-:W-:Y:S01]  /*1740*/  BPT.TRAP 0x1 ;  /* 0x000000040000795c */ /* 0x000fe20000300000 */
.L_x_18:
[----:B------:R-:W-:Y:S01]  /*1750*/  ULEA UR6, UR5, UR10, 0x3 ;  /* 0x0000000a05067291 */ /* 0x000fe2000f8e183f */
[----:B------:R-:W-:-:S05]  /*1760*/  IMAD.U32 R12, RZ, RZ, UR4 ;  /* 0x00000004ff0c7e24 */ /* 0x000fca000f8e00ff */
[----:B------:R-:W-:-:S04]  /*1770*/  SHF.L.U32 R12, R12, 0x1f, RZ ;  /* 0x0000001f0c0c7819 */ /* 0x000fc800000006ff */
[----:B------:R0:W1:Y:S01]  /*1780*/  SYNCS.PHASECHK.TRANS64.TRYWAIT P0, [UR6], R12 ;  /* 0x0000000cff0075a7 */ /* 0x0000620008000146 */
[----:B------:R-:W-:Y:S05]  /*1790*/  @!P1 BRA `(.L_x_19) ;  /* 0x0000000000049947 */ /* 0x000fea0003800000 */
[----:B------:R-:W-:Y:S01]  /*17a0*/  BPT.TRAP 0x1 ;  /* 0x000000040000795c */ /* 0x000fe20000300000 */
.L_x_19:
[----:B-1----:R-:W-:Y:S05]  /*17b0*/  @P0 BRA `(.L_x_20) ;  /* 0x0000000000080947 */ /* 0x002fea0003800000 */
[----:B------:R-:W1:Y:S02]  /*17c0*/  SYNCS.PHASECHK.TRANS64.TRYWAIT P0, [UR6], R12 ;  /* 0x0000000cff0075a7 */ /* 0x000e640008000146 */
[----:B-1----:R-:W-:Y:S05]  /*17d0*/  @!P0 BRA `(.L_x_21) ;  /* 0x0000007c00048947 */ /* 0x002fea0003800000 */
.L_x_20:
[----:B------:R-:W-:Y:S01]  /*17e0*/  UIADD3 UR6, UR10, 0x6100, URZ ;  /* 0x000061000a067890 */ /* 0x000fe2000fffe03f */
[----:B------:R-:W-:Y:S01]  /*17f0*/  WARPGROUP.ARRIVE ;  /* 0x00000000000079c5 */ /* 0x000fe20000000000 */
[----:B------:R-:W-:Y:S01]  /*1800*/  ULOP3.LUT UR12, UR11, 0x10000, URZ, 0xfc, !UPT ;  /* 0x000100000b0c7892 */ /* 0x000fe2000f8efc3f */
[----:B------:R-:W-:Y:S01]  /*1810*/  CS2R R16, SRZ ;  /* 0x0000000000107805 */ /* 0x000fe2000001ff00 */
[----:B------:R-:W-:Y:S01]  /*1820*/  USHF.R.U32.HI UR6, URZ, 0x4, UR6 ;  /* 0x000000043f067899 */ /* 0x000fe20008011606 */
[----:B------:R-:W-:Y:S01]  /*1830*/  CS2R R14, SRZ ;  /* 0x00000000000e7805 */ /* 0x000fe2000001ff00 */
[----:B------:R-:W-:Y:S01]  /*1840*/  ULEA UR12, UR5, UR12, 0x9 ;  /* 0x0000000c050c7291 */ /* 0x000fe2000f8e483f */
[----:B------:R-:W-:Y:S01]  /*1850*/  CS2R R18, SRZ ;  /* 0x0000000000127805 */ /* 0x000fe2000001ff00 */
[----:B------:R-:W-:Y:S01]  /*1860*/  ULOP3.LUT UR6, UR6, 0x3fff, URZ, 0xc0, !UPT ;  /* 0x00003fff06067892 */ /* 0x000fe2000f8ec03f */
[----:B------:R-:W-:Y:S01]  /*1870*/  CS2R R20, SRZ ;  /* 0x0000000000147805 */ /* 0x000fe2000001ff00 */
[----:B------:R-:W-:Y:S01]  /*1880*/  UMOV UR13, 0x80000020 ;  /* 0x80000020000d7882 */ /* 0x000fe20000000000 */
[----:B------:R-:W-:Y:S01]  /*1890*/  UMOV UR15, 0x80000020 ;  /* 0x80000020000f7882 */ /* 0x000fe20000000000 */
[----:B------:R-:W-:Y:S01]  /*18a0*/  ULOP3.LUT UR6, UR6, 0x10000, URZ, 0xfc, !UPT ;  /* 0x0001000006067892 */ /* 0x000fe2000f8efc3f */
[----:B------:R-:W-:Y:S01]  /*18b0*/  CS2R R22, SRZ ;  /* 0x0000000000167805 */ /* 0x000fe2000001ff00 */
[----:B------:R-:W-:Y:S01]  /*18c0*/  ULDC UR7, c[0x0][0x50c] ;  /* 0x0001430000077ab9 */ /* 0x000fe20000000800 */
[----:B------:R-:W-:Y:S01]  /*18d0*/  CS2R R88, SRZ ;  /* 0x0000000000587805 */ /* 0x000fe2000001ff00 */
[----:B------:R-:W-:Y:S01]  /*18e0*/  ULEA UR14, UR5, UR6, 0x9 ;  /* 0x00000006050e7291 */ /* 0x000fe2000f8e483f */
[----:B------:R-:W-:Y:S01]  /*18f0*/  CS2R R90, SRZ ;  /* 0x00000000005a7805 */ /* 0x000fe2000001ff00 */
[----:B------:R-:W-:Y:S01]  /*1900*/  UISETP.NE.AND UP0, UPT, UR7, 0x2, UPT ;  /* 0x000000020700788c */ /* 0x000fe2000bf05270 */
[----:B------:R-:W-:Y:S01]  /*1910*/  CS2R R94, SRZ ;  /* 0x00000000005e7805 */ /* 0x000fe2000001ff00 */
[----:B------:R-:W-:Y:S01]  /*1920*/  UMOV UR6, 0x2 ;  /* 0x0000000200067882 */ /* 0x000fe20000000000 */
[----:B------:R-:W-:Y:S01]  /*1930*/  CS2R R92, SRZ ;  /* 0x00000000005c7805 */ /* 0x000fe2000001ff00 */
[----:B------:R-:W-:Y:S01]  /*1940*/  USEL UR7, URZ, 0x1, UP0 ;  /* 0x000000013f077887 */ /* 0x000fe20008000000 */
[----:B------:R-:W-:-:S02]  /*1950*/  CS2R R96, SRZ ;  /* 0x0000000000607805 */ /* 0x000fc4000001ff00 */
[----:B------:R-:W-:Y:S01]  /*1960*/  CS2R R98, SRZ ;  /* 0x0000000000627805 */ /* 0x000fe2000001ff00 */
[----:B------:R-:W-:Y:S01]  /*1970*/  QGMMA.64x128x32.F32.E4M3.E4M3 R24, gdesc[UR12], RZ, !UPT ;  /* 0x01e000000c1879f3 */ /* 0x000fe2000c7008ff */
[----:B------:R-:W-:Y:S01]  /*1980*/  UIADD3 UR12, UR12, 0x2, URZ ;  /* 0x000000020c0c7890 */ /* 0x000fe2000fffe03f */
[----:B------:R-:W-:Y:S02]  /*1990*/  CS2R R100, SRZ ;  /* 0x0000000000647805 */ /* 0x000fe4000001ff00 */
[----:B------:R-:W-:Y:S01]  /*19a0*/  ISETP.NE.AND P0, PT, RZ, UR7, PT ;  /* 0x00000007ff007c0c */ /* 0x000fe2000bf05270 */
[----:B------:R-:W-:Y:S01]  /*19b0*/  UIADD3 UR14, UR14, 0x2, URZ ;  /* 0x000000020e0e7890 */ /* 0x000fe2000fffe03f */
[----:B------:R-:W-:Y:S01]  /*19c0*/  CS2R R102, SRZ ;  /* 0x0000000000667805 */ /* 0x000fe2000001ff00 */
[----:B------:R-:W-:Y:S01]  /*19d0*/  UMOV UR13, 0x80000020 ;  /* 0x80000020000d7882 */ /* 0x000fe20000000000 */
[----:B------:R-:W-:Y:S01]  /*19e0*/  UMOV UR15, 0x80000020 ;  /* 0x80000020000f7882 */ /* 0x000fe20000000000 */
        /* <DEDUP_REMOVED lines=17> */
[----:B------:R-:W-:Y:S01]  /*1b00*/  CS2R R138, SRZ ;  /* 0x00000000008a7805 */ /* 0x000fe2000001ff00 */
[----:B------:R-:W-:Y:S02]  /*1b10*/  IMAD.MOV.U32 R141, RZ, RZ, RZ ;  /* 0x000000ffff8d7224 */ /* 0x000fe400078e00ff */
[----:B------:R-:W-:Y:S01]  /*1b20*/  IMAD.MOV.U32 R143, RZ, RZ, RZ ;  /* 0x000000ffff8f7224 */ /* 0x000fe200078e00ff */
[----:B------:R-:W-:Y:S01]  /*1b30*/  QGMMA.64x128x32.F32.E4M3.E4M3 R24, gdesc[UR12], R24, gsb0 ;  /* 0x01e000000c1879f3 */ /* 0x000fe20008000818 */
[----:B------:R-:W-:Y:S05]  /*1b40*/  @!P0 BRA `(.L_x_22) ;  /* 0x0000000400088947 */ /* 0x000fea0003800000 */
[----:B------:R-:W-:Y:S02]  /*1b50*/  WARPGROUP.DEPBAR.LE gsb0, 0x0 ;  /* 0x00008000000079c5 */ /* 0x000fe40000010000 */
[----:B------:R-:W-:-:S01]  /*1b60*/  FADD R143, RZ, R24 ;  /* 0x00000018ff8f7221 */ /* 0x000fc20000000000 */
[----:B------:R-:W-:Y:S01]  /*1b70*/  FADD R138, RZ, R25 ;  /* 0x00000019ff8a7221 */ /* 0x000fe20000000000 */
        /* <DEDUP_REMOVED lines=62> */
[----:B------:R-:W-:-:S06]  /*1f60*/  UMOV UR6, URZ ;  /* 0x0000003f00067c82 */ /* 0x000fcc0008000000 */
.L_x_22:
[----:B------:R-:W-:-:S04]  /*1f70*/  UIADD3 UR18, UR5, 0x1, URZ ;  /* 0x0000000105127890 */ /* 0x000fc8000fffe03f */
[----:B------:R-:W-:-:S04]  /*1f80*/  UISETP.NE.AND UP0, UPT, UR18, 0x3, UPT ;  /* 0x000000031200788c */ /* 0x000fc8000bf05270 */
[----:B------:R-:W-:Y:S02]  /*1f90*/  USEL UR8, URZ, 0x1, UP0 ;  /* 0x000000013f087887 */ /* 0x000fe40008000000 */
[----:B------:R-:W-:Y:S02]  /*1fa0*/  USEL UR18, UR18, URZ, UP0 ;  /* 0x0000003f12127287 */ /* 0x000fe40008000000 */
[----:B------:R-:W-:-:S06]  /*1fb0*/  ULOP3.LUT UR8, UR4, UR8, URZ, 0x3c, !UPT ;  /* 0x0000000804087292 */ /* 0x000fcc000f8e3c3f */
[----:B------:R-:W-:Y:S01]  /*1fc0*/  IMAD.U32 R144, RZ, RZ, UR8 ;  /* 0x00000008ff907e24 */ /* 0x000fe2000f8e00ff */
[----:B------:R-:W-:-:S06]  /*1fd0*/  UMOV UR8, 0x1 ;  /* 0x0000000100087882 */ /* 0x000fcc0000000000 */
.L_x_17:
[----:B------:R-:W-:-:S04]  /*1fe0*/  UISETP.LT.AND UP0, UPT, UR9, 0x1, UPT ;  /* 0x000000010900788c */ /* 0x000fc8000bf01270 */
[----:B------:R-:W-:-:S04]  /*1ff0*/  USEL UR12, UR9, 0x1, UP0 ;  /* 0x00000001090c7887 */ /* 0x000fc80008000000 */
[----:B------:R-:W-:-:S04]  /*2000*/  UIADD3 UR12, UR9, -UR12, URZ ;  /* 0x8000000c090c7290 */ /* 0x000fc8000fffe03f */
[----:B------:R-:W-:-:S06]  /*2010*/  UISETP.GE.AND UP0, UPT, UR12, 0x1, UPT ;  /* 0x000000010c00788c */ /* 0x000fcc000bf06270 */
[----:B------:R-:W-:-:S13]  /*2020*/  PLOP3.LUT P0, PT, PT, PT, UP0, 0x80, 0x0 ;  /* 0x000000000000781c */ /* 0x000fda0003f0f008 */
[----:B------:R-:W-:Y:S05]  /*2030*/  @!P0 BRA `(.L_x_23) ;  /* 0x0000000800088947 */ /* 0x000fea0003800000 */
[----:B01----:R-:W-:Y:S01]  /*2040*/  IMAD.U32 R12, RZ, RZ, UR12 ;  /* 0x0000000cff0c7e24 */ /* 0x003fe2000f8e00ff */
[----:B------:R-:W-:Y:S01]  /*2050*/  ULDC UR19, c[0x0][0x50c] ;  /* 0x0001430000137ab9 */ /* 0x000fe20000000800 */
[----:B------:R-:W-:-:S07]  /*2060*/  IMAD.U32 R13, RZ, RZ, UR5 ;  /* 0x00000005ff0d7e24 */ /* 0x000fce000f8e00ff */
.L_x_31:
[----:B------:R-:W-:-:S13]  /*2070*/  ISETP.NE.AND P1, PT, R142, 0x3, PT ;  /* 0x000000038e00780c */ /* 0x000fda0003f25270 */
[----:B------:R-:W-:Y:S05]  /*2080*/  @!P1 BRA `(.L_x_24) ;  /* 0x0000000000049947 */ /* 0x000fea0003800000 */
[----:B------:R-:W-:Y:S01]  /*2090*/  BPT.TRAP 0x1 ;  /* 0x000000040000795c */ /* 0x000fe20000300000 */
.L_x_24:
[----:B------:R-:W0:Y:S01]  /*20a0*/  S2UR UR12, SR_CgaCtaId ;  /* 0x00000000000c79c3 */ /* 0x000e220000008800 */
[----:B------:R-:W-:Y:S01]  /*20b0*/  UMOV UR10, 0x400 ;  /* 0x00000400000a7882 */ /* 0x000fe20000000000 */
[----:B------:R-:W-:Y:S01]  /*20c0*/  SHF.L.U32 R140, R144, 0x1f, RZ ;  /* 0x0000001f908c7819 */ /* 0x000fe200000006ff */
[----:B0-----:R-:W-:-:S04]  /*20d0*/  ULEA UR10, UR12, UR10, 0x18 ;  /* 0x0000000a0c0a7291 */ /* 0x001fc8000f8ec03f */
[----:B------:R-:W-:-:S09]  /*20e0*/  ULEA UR12, UR18, UR10, 0x3 ;  /* 0x0000000a120c7291 */ /* 0x000fd2000f8e183f */
[----:B------:R0:W1:Y:S01]  /*20f0*/  SYNCS.PHASECHK.TRANS64.TRYWAIT P0, [UR12], R140 ;  /* 0x0000008cff0075a7 */ /* 0x000062000800014c */
[----:B------:R-:W-:Y:S05]  /*2100*/  @!P1 BRA `(.L_x_25) ;  /* 0x0000000000049947 */ /* 0x000fea0003800000 */
[----:B------:R-:W-:Y:S01]  /*2110*/  BPT.TRAP 0x1 ;  /* 0x000000040000795c */ /* 0x000fe20000300000 */
.L_x_25:
[----:B-1----:R-:W-:Y:S05]  /*2120*/  @P0 BRA `(.L_x_26) ;  /* 0x0000000000080947 */ /* 0x002fea0003800000 */
[----:B------:R-:W1:Y:S02]  /*2130*/  SYNCS.PHASECHK.TRANS64.TRYWAIT P0, [UR12], R140 ;  /* 0x0000008cff0075a7 */ /* 0x000e64000800014c */
[----:B-1----:R-:W-:Y:S05]  /*2140*/  @!P0 BRA `(.L_x_27) ;  /* 0x0000007000c08947 */ /* 0x002fea0003800000 */
.L_x_26:
[----:B------:R-:W-:Y:S01]  /*2150*/  UIADD3 UR12, UR10, 0x6100, URZ ;  /* 0x000061000a0c7890 */ /* 0x000fe2000fffe03f */
[----:B------:R-:W-:Y:S01]  /*2160*/  WARPGROUP.ARRIVE ;  /* 0x00000000000079c5 */ /* 0x000fe20000000000 */
[----:B------:R-:W-:Y:S02]  /*2170*/  UISETP.NE.AND UP0, UPT, UR7, URZ, UPT ;  /* 0x0000003f0700728c */ /* 0x000fe4000bf05270 */
[----:B------:R-:W-:Y:S02]  /*2180*/  USHF.R.U32.HI UR12, URZ, 0x4, UR12 ;  /* 0x000000043f0c7899 */ /* 0x000fe4000801160c */
[----:B------:R-:W-:Y:S02]  /*2190*/  USEL UR8, UR8, URZ, !UP0 ;  /* 0x0000003f08087287 */ /* 0x000fe4000c000000 */
[----:B------:R-:W-:Y:S02]  /*21a0*/  ULOP3.LUT UR7, UR12, 0x3fff, URZ, 0xc0, !UPT ;  /* 0x00003fff0c077892 */ /* 0x000fe4000f8ec03f */
[----:B------:R-:W-:-:S02]  /*21b0*/  ULOP3.LUT UR12, UR11, 0x10000, URZ, 0xfc, !UPT ;  /* 0x000100000b0c7892 */ /* 0x000fc4000f8efc3f */
[----:B------:R-:W-:Y:S02]  /*21c0*/  ULOP3.LUT UR7, UR7, 0x10000, URZ, 0xfc, !UPT ;  /* 0x0001000007077892 */ /* 0x000fe4000f8efc3f */
[----:B------:R-:W-:Y:S02]  /*21d0*/  UISETP.NE.U32.AND UP0, UPT, UR8, URZ, UPT ;  /* 0x0000003f0800728c */ /* 0x000fe4000bf05070 */
[----:B------:R-:W-:Y:S02]  /*21e0*/  ULEA UR12, UR18, UR12, 0x9 ;  /* 0x0000000c120c7291 */ /* 0x000fe4000f8e483f */
[----:B------:R-:W-:Y:S01]  /*21f0*/  ULEA UR14, UR18, UR7, 0x9 ;  /* 0x00000007120e7291 */ /* 0x000fe2000f8e483f */
[----:B------:R-:W-:Y:S01]  /*2200*/  UMOV UR13, 0x80000020 ;  /* 0x80000020000d7882 */ /* 0x000fe20000000000 */
[----:B------:R-:W-:Y:S01]  /*2210*/  UMOV UR15, 0x80000020 ;  /* 0x80000020000f7882 */ /* 0x000fe20000000000 */
[----:B------:R-:W-:-:S06]  /*2220*/  UIADD3 UR6, UR6, 0x2, URZ ;  /* 0x0000000206067890 */ /* 0x000fcc000fffe03f */
[----:B------:R-:W-:Y:S01]  /*2230*/  QGMMA.64x128x32.F32.E4M3.E4M3 R24, gdesc[UR12], R24, UP0 ;  /* 0x01e000000c1879f3 */ /* 0x000fe2000bf00818 */
[----:B------:R-:W-:Y:S02]  /*2240*/  UIADD3 UR12, UR12, 0x2, URZ ;  /* 0x000000020c0c7890 */ /* 0x000fe4000fffe03f */
[----:B------:R-:W-:Y:S01]  /*2250*/  UIADD3 UR14, UR14, 0x2, URZ ;  /* 0x000000020e0e7890 */ /* 0x000fe2000fffe03f */
[----:B------:R-:W-:Y:S01]  /*2260*/  UMOV UR13, 0x80000020 ;  /* 0x80000020000d7882 */ /* 0x000fe20000000000 */
[----:B------:R-:W-:Y:S01]  /*2270*/  UMOV UR15, 0x80000020 ;  /* 0x80000020000f7882 */ /* 0x000fe20000000000 */
[----:B------:R-:W-:-:S04]  /*2280*/  UISETP.NE.AND UP0, UPT, UR6, UR19, UPT ;  /* 0x000000130600728c */ /* 0x000fc8000bf05270 */
[----:B------:R-:W-:-:S06]  /*2290*/  USEL UR7, URZ, 0x1, UP0 ;  /* 0x000000013f077887 */ /* 0x000fcc0008000000 */
[----:B------:R-:W-:Y:S01]  /*22a0*/  ISETP.NE.AND P0, PT, RZ, UR7, PT ;  /* 0x00000007ff007c0c */ /* 0x000fe2000bf05270 */
[----:B------:R-:W-:Y:S03]  /*22b0*/  QGMMA.64x128x32.F32.E4M3.E4M3 R24, gdesc[UR12], R24, gsb0 ;  /* 0x01e000000c1879f3 */ /* 0x000fe60008000818 */
[----:B------:R-:W-:-:S09]  /*22c0*/  WARPGROUP.DEPBAR.LE gsb0, 0x1 ;  /* 0x00008000000079c5 */ /* 0x000fd20000010100 */
[----:B------:R-:W-:Y:S05]  /*22d0*/  @!P0 BRA `(.L_x_28) ;  /* 0x0000000400088947 */ /* 0x000fea0003800000 */
[----:B------:R-:W-:Y:S02]  /*22e0*/  WARPGROUP.DEPBAR.LE gsb0, 0x0 ;  /* 0x00008000000079c5 */ /* 0x000fe40000010000 */
[----:B------:R-:W-:-:S01]  /*22f0*/  FADD R143, R24, R143 ;  /* 0x0000008f188f7221 */ /* 0x000fc20000000000 */
[----:B------:R-:W-:Y:S01]  /*2300*/  FADD R138, R25, R138 ;  /* 0x0000008a198a7221 */ /* 0x000fe20000000000 */
        /* <DEDUP_REMOVED lines=62> */
[----:B------:R-:W-:-:S06]  /*26f0*/  UMOV UR6, URZ ;  /* 0x0000003f00067c82 */ /* 0x000fcc0008000000 */
.L_x_28:
[----:B------:R-:W-:Y:S05]  /*2700*/  @!P1 BRA `(.L_x_29) ;  /* 0x0000000000049947 */ /* 0x000fea0003800000 */
[----:B------:R-:W-:Y:S01]  /*2710*/  BPT.TRAP 0x1 ;  /* 0x000000040000795c */ /* 0x000fe20000300000 */
.L_x_29:
[----:B------:R-:W-:-:S13]  /*2720*/  ISETP.NE.AND P0, PT, R6, RZ, PT ;  /* 0x000000ff0600720c */ /* 0x000fda0003f05270 */
[----:B01----:R-:W-:-:S05]  /*2730*/  @P0 LEA R140, R13, UR10, 0x3 ;  /* 0x0000000a0d8c0c11 */ /* 0x003fca000f8e18ff */
[----:B------:R-:W-:-:S05]  /*2740*/  @P0 VIADD R140, R140, 0x18 ;  /* 0x000000188c8c0836 */ /* 0x000fca0000000000 */
[----:B------:R-:W-:-:S04]  /*2750*/  @P0 PRMT R140, R5, 0x654, R140 ;  /* 0x00000654058c0816 */ /* 0x000fc8000000008c */
[----:B------:R0:W-:Y:S01]  /*2760*/  @P0 SYNCS.ARRIVE.TRANS64.RED.A1T0 RZ, [R140+URZ], RZ ;  /* 0x000000ff8cff09a7 */ /* 0x0001e2000810043f */
[----:B------:R-:W-:-:S13]  /*2770*/  ISETP.GT.U32.AND P0, PT, R4, 0x1, PT ;  /* 0x000000010400780c */ /* 0x000fda0003f04070 */
[----:B0-----:R-:W-:Y:S05]  /*2780*/  @P0 BRA `(.L_x_30) ;  /* 0x0000000000040947 */ /* 0x001fea0003800000 */
[----:B------:R-:W-:Y:S01]  /*2790*/  BPT.TRAP 0x1 ;  /* 0x000000040000795c */ /* 0x000fe20000300000 */
.L_x_30:
[----:B------:R-:W-:Y:S01]  /*27a0*/  UIADD3 UR18, UR18, 0x1, URZ ;  /* 0x0000000112127890 */ /* 0x000fe2000fffe03f */
[C---:B------:R-:W-:Y:S01]  /*27b0*/  ISETP.GT.AND P1, PT, R12.reuse, 0x1, PT ;  /* 0x000000010c00780c */ /* 0x040fe20003f24270 */
[----:B------:R-:W-:Y:S02]  /*27c0*/  VIADD R13, R13, 0x1 ;  /* 0x000000010d0d7836 */ /* 0x000fe40000000000 */
[----:B------:R-:W-:Y:S01]  /*27d0*/  UISETP.NE.AND UP0, UPT, UR18, 0x3, UPT ;  /* 0x000000031200788c */ /* 0x000fe2000bf05270 */
[----:B------:R-:W-:Y:S02]  /*27e0*/  VIADD R12, R12, 0xffffffff ;  /* 0xffffffff0c0c7836 */ /* 0x000fe40000000000 */
[C---:B------:R-:W-:Y:S01]  /*27f0*/  ISETP.NE.AND P0, PT, R13.reuse, 0x3, PT ;  /* 0x000000030d00780c */ /* 0x040fe20003f05270 */
[----:B------:R-:W-:Y:S02]  /*2800*/  USEL UR8, URZ, 0x1, UP0 ;  /* 0x000000013f087887 */ /* 0x000fe40008000000 */
[----:B------:R-:W-:Y:S01]  /*2810*/  USEL UR18, UR18, URZ, UP0 ;  /* 0x0000003f12127287 */ /* 0x000fe20008000000 */
[----:B------:R-:W-:-:S03]  /*2820*/  SEL R13, R13, RZ, P0 ;  /* 0x000000ff0d0d7207 */ /* 0x000fc60000000000 */
[----:B------:R-:W-:Y:S01]  /*2830*/  LOP3.LUT R144, R144, UR8, RZ, 0x3c, !PT ;  /* 0x0000000890907c12 */ /* 0x000fe2000f8e3cff */
[----:B------:R-:W-:Y:S01]  /*2840*/  UMOV UR8, 0x1 ;  /* 0x0000000100087882 */ /* 0x000fe20000000000 */
[----:B------:R-:W-:Y:S06]  /*2850*/  @P1 BRA `(.L_x_31) ;  /* 0xfffffff800041947 */ /* 0x000fec000383ffff */
.L_x_23:
[----:B------:R-:W-:Y:S01]  /*2860*/  UISETP.NE.AND UP0, UPT, UR6, URZ, UPT ;  /* 0x0000003f0600728c */ /* 0x000fe2000bf05270 */
[----:B01----:R-:W0:Y:S03]  /*2870*/  LDC R12, c[0x0][0x28c] ;  /* 0x0000a300ff0c7b82 */ /* 0x003e260000000800 */
[----:B------:R-:W-:-:S06]  /*2880*/  USEL UR6, URZ, 0x1, !UP0 ;  /* 0x000000013f067887 */ /* 0x000fcc000c000000 */
[----:B------:R-:W-:Y:S02]  /*2890*/  ISETP.NE.AND P0, PT, RZ, UR6, PT ;  /* 0x00000006ff007c0c */ /* 0x000fe4000bf05270 */
[----:B0-----:R-:W-:-:S11]  /*28a0*/  ISETP.GE.AND P1, PT, R12, 0x1, PT ;  /* 0x000000010c00780c */ /* 0x001fd60003f26270 */
[----:B------:R-:W-:Y:S05]  /*28b0*/  @!P0 BRA `(.L_x_32) ;  /* 0x0000000400048947 */ /* 0x000fea0003800000 */
[----:B------:R-:W-:Y:S02]  /*28c0*/  WARPGROUP.DEPBAR.LE gsb0, 0x0 ;  /* 0x00008000000079c5 */ /* 0x000fe40000010000 */
[----:B------:R-:W-:Y:S01]  /*28d0*/  FADD R143, R24, R143 ;  /* 0x0000008f188f7221 */ /* 0x000fe20000000000 */
        /* <DEDUP_REMOVED lines=62> */
[----:B------:R-:W-:-:S07]  /*2cc0*/  FADD R16, R16, R87 ;  /* 0x0000005710107221 */ /* 0x000fce0000000000 */
.L_x_32:
[----:B------:R-:W-:Y:S02]  /*2cd0*/  WARPGROUP.DEPBAR.LE gsb0, 0x0 ;  /* 0x00008000000079c5 */ /* 0x000fe40000010000 */
[----:B------:R-:W-:Y:S05]  /*2ce0*/  @!P1 BRA `(.L_x_33) ;  /* 0x0000000000549947 */ /* 0x000fea0003800000 */
[----:B------:R-:W-:-:S13]  /*2cf0*/  ISETP.NE.AND P0, PT, R142, 0x3, PT ;  /* 0x000000038e00780c */ /* 0x000fda0003f05270 */
[----:B------:R-:W-:Y:S05]  /*2d00*/  @!P0 BRA `(.L_x_34) ;  /* 0x0000000000048947 */ /* 0x000fea0003800000 */
[----:B------:R-:W-:Y:S01]  /*2d10*/  BPT.TRAP 0x1 ;  /* 0x000000040000795c */ /* 0x000fe20000300000 */
.L_x_34:
[----:B------:R-:W-:Y:S01]  /*2d20*/  ISETP.NE.AND P0, PT, R6, RZ, PT ;  /* 0x000000ff0600720c */ /* 0x000fe20003f05270 */
[----:B------:R-:W-:Y:S01]  /*2d30*/  BSSY B0, `(.L_x_35) ;  /* 0x000000e000007945 */ /* 0x000fe20003800000 */
[----:B------:R-:W-:-:S11]  /*2d40*/  ISETP.GT.U32.AND P1, PT, R4, 0x1, PT ;  /* 0x000000010400780c */ /* 0x000fd60003f24070 */
[----:B------:R-:W-:Y:S05]  /*2d50*/  @!P0 BRA `(.L_x_36) ;  /* 0x00000000002c8947 */ /* 0x000fea0003800000 */
[----:B------:R-:W-:-:S04]  /*2d60*/  UISETP.LT.AND UP0, UPT, UR9, 0x1, UPT ;  /* 0x000000010900788c */ /* 0x000fc8000bf01270 */
[----:B------:R-:W-:-:S04]  /*2d70*/  USEL UR8, UR9, 0x1, UP0 ;  /* 0x0000000109087887 */ /* 0x000fc80008000000 */
[----:B------:R-:W-:-:S04]  /*2d80*/  UIADD3 UR8, UR5, UR9, -UR8 ;  /* 0x0000000905087290 */ /* 0x000fc8000fffe808 */
[----:B------:R-:W-:-:S04]  /*2d90*/  UIMAD.WIDE.U32 UR6, UR8, -0x55555555, URZ ;  /* 0xaaaaaaab080678a5 */ /* 0x000fc8000f8e003f */
[----:B------:R-:W-:-:S04]  /*2da0*/  USHF.R.U32.HI UR6, URZ, 0x1, UR7 ;  /* 0x000000013f067899 */ /* 0x000fc80008011607 */
[----:B------:R-:W-:-:S04]  /*2db0*/  UIMAD UR8, UR6, -0x3, UR8 ;  /* 0xfffffffd060878a4 */ /* 0x000fc8000f8e0208 */
[----:B------:R-:W-:-:S04]  /*2dc0*/  ULEA UR8, UR8, UR10, 0x3 ;  /* 0x0000000a08087291 */ /* 0x000fc8000f8e183f */
[----:B------:R-:W-:-:S06]  /*2dd0*/  UIADD3 UR8, UR8, 0x18, URZ ;  /* 0x0000001808087890 */ /* 0x000fcc000fffe03f */
[----:B------:R-:W-:-:S05]  /*2de0*/  IMAD.U32 R12, RZ, RZ, UR8 ;  /* 0x00000008ff0c7e24 */ /* 0x000fca000f8e00ff */
[----:B------:R-:W-:-:S04]  /*2df0*/  PRMT R12, R5, 0x654, R12 ;  /* 0x00000654050c7816 */ /* 0x000fc8000000000c */
[----:B------:R0:W-:Y:S03]  /*2e00*/  SYNCS.ARRIVE.TRANS64.RED.A1T0 RZ, [R12+URZ], RZ ;  /* 0x000000ff0cff79a7 */ /* 0x0001e6000810043f */
.L_x_36:
[----:B------:R-:W-:Y:S05]  /*2e10*/  BSYNC B0 ;  /* 0x0000000000007941 */ /* 0x000fea0003800000 */
.L_x_35:
[----:B------:R-:W-:Y:S05]  /*2e20*/  @P1 BRA `(.L_x_33) ;  /* 0x0000000000041947 */ /* 0x000fea0003800000 */
[----:B------:R-:W-:Y:S01]  /*2e30*/  BPT.TRAP 0x1 ;  /* 0x000000040000795c */ /* 0x000fe20000300000 */
.L_x_33:
[----:B------:R-:W1:Y:S01]  /*2e40*/  LDC R26, c[0x0][0x288] ;  /* 0x0000a200ff1a7b82 */ /* 0x000e620000000800 */
[--C-:B0-----:R-:W-:Y:S01]  /*2e50*/  SHF.R.U32.HI R12, RZ, 0x2, R0.reuse ;  /* 0x00000002ff0c7819 */ /* 0x101fe20000011600 */
[----:B------:R-:W-:Y:S01]  /*2e60*/  IMAD.SHL.U32 R29, R11, 0x80, RZ ;  /* 0x000000800b1d7824 */ /* 0x000fe200078e00ff */
[----:B------:R-:W-:Y:S01]  /*2e70*/  SHF.R.U32.HI R25, RZ, 0x7, R0 ;  /* 0x00000007ff197819 */ /* 0x000fe20000011600 */
[----:B------:R-:W-:Y:S01]  /*2e80*/  UIADD3 UR5, UR9, UR5, URZ ;  /* 0x0000000509057290 */ /* 0x000fe2000fffe03f */
[----:B------:R-:W-:Y:S01]  /*2e90*/  LOP3.LUT R13, R12, 0x7, RZ, 0xc0, !PT ;  /* 0x000000070c0d7812 */ /* 0x000fe200078ec0ff */
[----:B------:R-:W-:Y:S01]  /*2ea0*/  IMAD.SHL.U32 R31, R10, 0x80, RZ ;  /* 0x000000800a1f7824 */ /* 0x000fe200078e00ff */
[----:B------:R-:W-:Y:S01]  /*2eb0*/  LOP3.LUT R12, R25, 0x1, RZ, 0xc0, !PT ;  /* 0x00000001190c7812 */ /* 0x000fe200078ec0ff */
[----:B------:R-:W-:Y:S01]  /*2ec0*/  UISETP.GT.U32.AND UP0, UPT, UR5, 0x2, UPT ;  /* 0x000000020500788c */ /* 0x000fe2000bf04070 */
[----:B------:R-:W-:Y:S01]  /*2ed0*/  LOP3.LUT R24, R0, 0x60, RZ, 0xc0, !PT ;  /* 0x0000006000187812 */ /* 0x000fe200078ec0ff */
[----:B------:R-:W-:Y:S01]  /*2ee0*/  ULDC UR12, c[0x0][0x284] ;  /* 0x0000a100000c7ab9 */ /* 0x000fe20000000800 */
[----:B------:R-:W-:Y:S01]  /*2ef0*/  UISETP.GE.U32.AND UP1, UPT, UR9, 0x3, UPT ;  /* 0x000000030900788c */ /* 0x000fe2000bf26070 */
[----:B------:R-:W-:Y:S01]  /*2f00*/  IMAD.SHL.U32 R30, R12, 0x40, RZ ;  /* 0x000000400c1e7824 */ /* 0x000fe200078e00ff */
[----:B------:R-:W-:Y:S01]  /*2f10*/  SHF.R.U32.HI R28, RZ, 0x1, R24 ;  /* 0x00000001ff1c7819 */ /* 0x000fe20000011618 */
[----:B------:R-:W-:Y:S01]  /*2f20*/  UISETP.LT.U32.AND UP0, UPT, UR9, 0x3, UP0 ;  /* 0x000000030900788c */ /* 0x000fe20008701070 */
[----:B------:R-:W-:Y:S01]  /*2f30*/  LOP3.LUT R24, R0, 0x3, RZ, 0xc0, !PT ;  /* 0x0000000300187812 */ /* 0x000fe200078ec0ff */
[----:B------:R-:W-:Y:S01]  /*2f40*/  UIMAD.WIDE.U32 UR6, UR5, -0x55555555, URZ ;  /* 0xaaaaaaab050678a5 */ /* 0x000fe2000f8e003f */
[--C-:B------:R-:W-:Y:S01]  /*2f50*/  IADD3 R25, RZ, -R28, -R13.reuse ;  /* 0x8000001cff197210 */ /* 0x100fe20007ffe80d */
[----:B------:R-:W-:Y:S01]  /*2f60*/  USEL UR8, URZ, 0x1, !UP0 ;  /* 0x000000013f087887 */ /* 0x000fe2000c000000 */
[----:B------:R-:W-:Y:S01]  /*2f70*/  LOP3.LUT R13, R30, 0x40, R13, 0xe2, !PT ;  /* 0x000000401e0d7812 */ /* 0x000fe200078ee20d */
[----:B------:R-:W-:Y:S01]  /*2f80*/  ULDC.64 UR10, c[0x0][0x5d0] ;  /* 0x00017400000a7ab9 */ /* 0x000fe20000000a00 */
[----:B------:R-:W-:Y:S01]  /*2f90*/  SHF.R.S32.HI R34, RZ, 0x1f, R7 ;  /* 0x0000001fff227819 */ /* 0x000fe20000011407 */
[----:B------:R-:W-:Y:S01]  /*2fa0*/  IMAD R12, R12, -0x40, R25 ;  /* 0xffffffc00c0c7824 */ /* 0x000fe200078e0219 */
[----:B------:R-:W-:Y:S01]  /*2fb0*/  USHF.R.U32.HI UR6, URZ, 0x1, UR7 ;  /* 0x000000013f067899 */ /* 0x000fe20008011607 */
[----:B-1----:R-:W-:Y:S01]  /*2fc0*/  IMAD R30, R24, -0x2, R26 ;  /* 0xfffffffe181e7824 */ /* 0x002fe200078e021a */
[----:B------:R-:W-:Y:S01]  /*2fd0*/  ISETP.GE.AND P0, PT, R29, R26, PT ;  /* 0x0000001a1d00720c */ /* 0x000fe20003f06270 */
[----:B------:R-:W-:Y:S01]  /*2fe0*/  IMAD.SHL.U32 R24, R0, 0x2, RZ ;  /* 0x0000000200187824 */ /* 0x000fe200078e00ff */
[----:B------:R-:W-:Y:S01]  /*2ff0*/  ULOP3.LUT UR4, UR4, UR8, URZ, 0x3c, !UPT ;  /* 0x0000000804047292 */ /* 0x000fe2000f8e3c3f */
[----:B------:R-:W-:Y:S01]  /*3000*/  IMAD R32, R34, UR10, RZ ;  /* 0x0000000a22207c24 */ /* 0x000fe2000f8e02ff */
[----:B------:R-:W-:Y:S01]  /*3010*/  ISETP.GE.OR P0, PT, R31, UR12, P0 ;  /* 0x0000000c1f007c0c */ /* 0x000fe20008706670 */
[----:B------:R-:W-:Y:S01]  /*3020*/  IMAD.WIDE R26, R10, 0x80, RZ ;  /* 0x000000800a1a7825 */ /* 0x000fe200078e02ff */
[----:B------:R-:W-:Y:S01]  /*3030*/  LOP3.LUT R24, R29, 0x6, R24, 0xf8, !PT ;  /* 0x000000061d187812 */ /* 0x000fe200078ef818 */
[----:B------:R-:W-:Y:S01]  /*3040*/  UIMAD UR5, UR6, -0x3, UR5 ;  /* 0xfffffffd060578a4 */ /* 0x000fe2000f8e0205 */
[----:B------:R-:W-:Y:S01]  /*3050*/  IADD3 R36, -R31, UR12, R12 ;  /* 0x0000000c1f247c10 */ /* 0x000fe2000fffe10c */
[----:B------:R-:W-:Y:S01]  /*3060*/  IMAD R33, R7, UR11, R32 ;  /* 0x0000000b07217c24 */ /* 0x000fe2000f8e0220 */
[----:B------:R-:W-:Y:S01]  /*3070*/  SHF.R.S32.HI R25, RZ, 0x1f, R24 ;  /* 0x0000001fff197819 */ /* 0x000fe20000011418 */
[----:B------:R-:W-:Y:S01]  /*3080*/  @UP1 ULOP3.LUT UR4, UR4, 0x1, UR6, 0x78, !UPT ;  /* 0x0000000104041892 */ /* 0x000fe2000f8e7806 */
[----:B------:R-:W-:Y:S01]  /*3090*/  LOP3.LUT R35, R26, R13, R28, 0xfe, !PT ;  /* 0x0000000d1a237212 */ /* 0x000fe200078efe1c */
[----:B------:R-:W-:-:S02]  /*30a0*/  IMAD.IADD R29, R30, 0x1, -R29 ;  /* 0x000000011e1d7824 */ /* 0x000fc400078e0a1d */
[----:B------:R-:W-:-:S04]  /*30b0*/  IMAD.WIDE.U32 R10, R7, UR10, R24 ;  /* 0x0000000a070a7c25 */ /* 0x000fc8000f8e0018 */
[----:B------:R-:W-:Y:S02]  /*30c0*/  IMAD.IADD R11, R11, 0x1, R33 ;  /* 0x000000010b0b7824 */ /* 0x000fe400078e0221 */
[----:B------:R-:W-:Y:S01]  /*30d0*/  IMAD.MOV.U32 R28, RZ, RZ, -0x1 ;  /* 0xffffffffff1c7424 */ /* 0x000fe200078e00ff */
[----:B------:R-:W-:Y:S06]  /*30e0*/  @P0 BRA `(.L_x_37) ;  /* 0x0000004400a40947 */ /* 0x000fec0003800000 */
[----:B------:R-:W0:Y:S01]  /*30f0*/  LDC.64 R32, c[0x0][0x5c8] ;  /* 0x00017200ff207b82 */ /* 0x000e220000000a00 */
[----:B------:R-:W-:Y:S01]  /*3100*/  ULDC.64 UR6, c[0x0][0x5c0] ;  /* 0x0001700000067ab9 */ /* 0x000fe20000000a00 */
[----:B------:R-:W-:Y:S01]  /*3110*/  BSSY B0, `(.L_x_37) ;  /* 0x0000466000007945 */ /* 0x000fe20003800000 */
[-C--:B0-----:R-:W-:Y:S02]  /*3120*/  IMAD R12, R27, R32.reuse, RZ ;  /* 0x000000201b0c7224 */ /* 0x081fe400078e02ff */
[----:B------:R-:W-:-:S04]  /*3130*/  IMAD.WIDE.U32 R10, R35, R32, R10 ;  /* 0x00000020230a7225 */ /* 0x000fc800078e000a */
[----:B------:R-:W-:Y:S01]  /*3140*/  IMAD R31, R35, R33, R12 ;  /* 0x00000021231f7224 */ /* 0x000fe200078e020c */
[----:B------:R-:W-:Y:S02]  /*3150*/  LEA R13, P0, R32, R10, 0x3 ;  /* 0x0000000a200d7211 */ /* 0x000fe400078018ff */
[----:B------:R-:W-:Y:S01]  /*3160*/  IADD3 R12, P1, R10, UR6, RZ ;  /* 0x000000060a0c7c10 */ /* 0x000fe2000ff3e0ff */
[----:B------:R-:W-:Y:S01]  /*3170*/  IMAD.IADD R31, R11, 0x1, R31 ;  /* 0x000000010b1f7824 */ /* 0x000fe200078e021f */
[----:B------:R-:W-:-:S04]  /*3180*/  IADD3 R10, P3, R13, UR6, RZ ;  /* 0x000000060d0a7c10 */ /* 0x000fc8000ff7e0ff */
[----:B------:R-:W-:Y:S02]  /*3190*/  LEA.HI.X R11, R32, R31, R33, 0x3, P0 ;  /* 0x0000001f200b7211 */ /* 0x000fe400000f1c21 */
[----:B---3-5:R-:W-:Y:S02]  /*31a0*/  FSETP.NEU.AND P0, PT, R9, RZ, PT ;  /* 0x000000ff0900720b */ /* 0x028fe40003f0d000 */
[----:B------:R-:W-:Y:S02]  /*31b0*/  IADD3.X R13, R31, UR7, RZ, P1, !PT ;  /* 0x000000071f0d7c10 */ /* 0x000fe40008ffe4ff */
[----:B------:R-:W-:-:S09]  /*31c0*/  IADD3.X R11, R11, UR7, RZ, P3, !PT ;  /* 0x000000070b0b7c10 */ /* 0x000fd20009ffe4ff */
[----:B------:R-:W-:Y:S05]  /*31d0*/  @!P0 BRA `(.L_x_38) ;  /* 0x00000034005c8947 */ /* 0x000fea0003800000 */
[----:B------:R-:W-:Y:S01]  /*31e0*/  ULDC.64 UR6, c[0x0][0x5b8] ;  /* 0x00016e0000067ab9 */ /* 0x000fe20000000a00 */
[----:B------:R-:W-:Y:S01]  /*31f0*/  ISETP.GE.AND P0, PT, R36, 0x1, PT ;  /* 0x000000012400780c */ /* 0x000fe20003f06270 */
[----:B------:R-:W-:Y:S01]  /*3200*/  IMAD R32, R34, UR6, RZ ;  /* 0x0000000622207c24 */ /* 0x000fe2000f8e02ff */
[----:B------:R-:W-:Y:S01]  /*3210*/  ULDC.64 UR10, c[0x0][0x5a8] ;  /* 0x00016a00000a7ab9 */ /* 0x000fe20000000a00 */
[----:B------:R-:W-:Y:S01]  /*3220*/  IMAD.WIDE.U32 R30, R7, UR6, R24 ;  /* 0x00000006071e7c25 */ /* 0x000fe2000f8e0018 */
[----:B------:R-:W-:Y:S01]  /*3230*/  ISETP.LT.OR P4, PT, R29, 0x1, !P0 ;  /* 0x000000011d00780c */ /* 0x000fe20004781670 */
[----:B------:R-:W-:Y:S02]  /*3240*/  BSSY B1, `(.L_x_39) ;  /* 0x000000c000017945 */ /* 0x000fe40003800000 */
[----:B------:R-:W-:Y:S01]  /*3250*/  IMAD R7, R7, UR7, R32 ;  /* 0x0000000707077c24 */ /* 0x000fe2000f8e0220 */
[----:B------:R-:W-:-:S03]  /*3260*/  ULDC.64 UR6, c[0x0][0x5b0] ;  /* 0x00016c0000067ab9 */ /* 0x000fc60000000a00 */
[----:B------:R-:W-:Y:S02]  /*3270*/  IMAD.IADD R31, R31, 0x1, R7 ;  /* 0x000000011f1f7824 */ /* 0x000fe400078e0207 */
[----:B------:R-:W-:Y:S02]  /*3280*/  IMAD R7, R27, UR6, RZ ;  /* 0x000000061b077c24 */ /* 0x000fe4000f8e02ff */
[----:B------:R-:W-:-:S04]  /*3290*/  IMAD.WIDE.U32 R24, R35, UR6, R30 ;  /* 0x0000000623187c25 */ /* 0x000fc8000f8e001e */
[----:B------:R-:W-:Y:S01]  /*32a0*/  IMAD R7, R35, UR7, R7 ;  /* 0x0000000723077c24 */ /* 0x000fe2000f8e0207 */
[----:B------:R-:W-:-:S04]  /*32b0*/  IADD3 R24, P1, R24, UR10, RZ ;  /* 0x0000000a18187c10 */ /* 0x000fc8000ff3e0ff */
[--C-:B------:R-:W-:Y:S02]  /*32c0*/  IADD3.X R25, R25, UR11, R7.reuse, P1, !PT ;  /* 0x0000000b19197c10 */ /* 0x100fe40008ffe407 */
[----:B------:R-:W-:Y:S01]  /*32d0*/  PRMT R7, RZ, 0x7610, R7 ;  /* 0x00007610ff077816 */ /* 0x000fe20000000007 */
[----:B------:R-:W-:Y:S06]  /*32e0*/  @P4 BRA `(.L_x_40) ;  /* 0x0000000000044947 */ /* 0x000fec0003800000 */
[----:B------:R0:W5:Y:S02]  /*32f0*/  LDG.E.U8 R7, desc[UR16][R24.64] ;  /* 0x0000001018077981 */ /* 0x000164000c1e1100 */
.L_x_40:
[----:B------:R-:W-:Y:S05]  /*3300*/  BSYNC B1 ;  /* 0x0000000000017941 */ /* 0x000fea0003800000 */
.L_x_39:
[----:B-----5:R-:W-:Y:S01]  /*3310*/  LOP3.LUT R7, R7, 0xff, RZ, 0xc0, !PT ;  /* 0x000000ff07077812 */ /* 0x020fe200078ec0ff */
[----:B------:R-:W-:Y:S01]  /*3320*/  BSSY B1, `(.L_x_41) ;  /* 0x000000b000017945 */ /* 0x000fe20003800000 */
[----:B------:R-:W-:Y:S02]  /*3330*/  ISETP.LT.OR P3, PT, R29, 0x2, !P0 ;  /* 0x000000021d00780c */ /* 0x000fe40004761670 */
[----:B------:R-:W-:-:S05]  /*3340*/  F2FP.F16.E4M3.UNPACK_B R7, R7 ;  /* 0x00000007ff07723e */ /* 0x000fca00020006ff */
[----:B------:R-:W-:Y:S01]  /*3350*/  HADD2.F32 R32, -RZ, R7.H0_H0 ;  /* 0x20000007ff207230 */ /* 0x000fe20000004100 */
[----:B------:R-:W-:-:S04]  /*3360*/  PRMT R7, RZ, 0x7610, R7 ;  /* 0x00007610ff077816 */ /* 0x000fc80000000007 */
[----:B------:R-:W-:-:S04]  /*3370*/  FMUL R32, R32, R9 ;  /* 0x0000000920207220 */ /* 0x000fc80000400000 */
[----:B--2---:R-:W-:-:S05]  /*3380*/  FFMA R32, R143, R8, R32 ;  /* 0x000000088f207223 */ /* 0x004fca0000000020 */
[----:B------:R-:W-:-:S05]  /*3390*/  F2FP.SATFINITE.E4M3.F32.PACK_AB_MERGE_C R33, RZ, R32, RZ ;  /* 0x00000020ff21723e */ /* 0x000fca00048070ff */
[----:B------:R1:W-:Y:S01]  /*33a0*/  @!P4 STG.E.U8 desc[UR16][R12.64], R33 ;  /* 0x000000210c00c986 */ /* 0x0003e2000c101110 */
[----:B------:R-:W-:Y:S05]  /*33b0*/  @P3 BRA `(.L_x_42) ;  /* 0x0000000000043947 */ /* 0x000fea0003800000 */
[----:B------:R2:W5:Y:S02]  /*33c0*/  LDG.E.U8 R7, desc[UR16][R24.64+0x1] ;  /* 0x0000011018077981 */ /* 0x000564000c1e1100 */
.L_x_42:
[----:B------:R-:W-:Y:S05]  /*33d0*/  BSYNC B1 ;  /* 0x0000000000017941 */ /* 0x000fea0003800000 */
.L_x_41:
[----:B-----5:R-:W-:Y:S01]  /*33e0*/  LOP3.LUT R7, R7, 0xff, RZ, 0xc0, !PT ;  /* 0x000000ff07077812 */ /* 0x020fe200078ec0ff */
[----:B------:R-:W-:Y:S01]  /*33f0*/  BSSY B1, `(.L_x_43) ;  /* 0x0000013000017945 */ /* 0x000fe20003800000 */
[----:B-1----:R-:W-:Y:S02]  /*3400*/  IADD3 R33, P1, R35, 0x8, RZ ;  /* 0x0000000823217810 */ /* 0x002fe40007f3e0ff */
[----:B------:R-:W-:-:S03]  /*3410*/  F2FP.F16.E4M3.UNPACK_B R7, R7 ;  /* 0x00000007ff07723e */ /* 0x000fc600020006ff */
[----:B------:R-:W-:Y:S01]  /*3420*/  IMAD.X R27, RZ, RZ, R27, P1 ;  /* 0x000000ffff1b7224 */ /* 0x000fe200008e061b */
[----:B------:R-:W-:Y:S01]  /*3430*/  ISETP.GE.AND P1, PT, R36, 0x9, PT ;  /* 0x000000092400780c */ /* 0x000fe20003f26270 */
[----:B------:R-:W-:Y:S02]  /*3440*/  HADD2.F32 R26, -RZ, R7.H0_H0 ;  /* 0x20000007ff1a7230 */ /* 0x000fe40000004100 */
[----:B------:R-:W-:Y:S01]  /*3450*/  IMAD.WIDE.U32 R30, R33, UR6, R30 ;  /* 0x00000006211e7c25 */ /* 0x000fe2000f8e001e */
[----:B------:R-:W-:-:S03]  /*3460*/  ISETP.LT.OR P5, PT, R29, 0x1, !P1 ;  /* 0x000000011d00780c */ /* 0x000fc60004fa1670 */
[----:B------:R-:W-:Y:S01]  /*3470*/  FMUL R7, R26, R9 ;  /* 0x000000091a077220 */ /* 0x000fe20000400000 */
[----:B------:R-:W-:-:S03]  /*3480*/  IMAD R26, R27, UR6, RZ ;  /* 0x000000061b1a7c24 */ /* 0x000fc6000f8e02ff */
[----:B------:R-:W-:Y:S01]  /*3490*/  FFMA R7, R138, R8, R7 ;  /* 0x000000088a077223 */ /* 0x000fe20000000007 */
[----:B------:R-:W-:Y:S01]  /*34a0*/  IMAD R33, R33, UR7, R26 ;  /* 0x0000000721217c24 */ /* 0x000fe2000f8e021a */
[----:B------:R-:W-:-:S03]  /*34b0*/  IADD3 R26, P4, R30, UR10, RZ ;  /* 0x0000000a1e1a7c10 */ /* 0x000fc6000ff9e0ff */
[----:B------:R-:W-:Y:S02]  /*34c0*/  F2FP.SATFINITE.E4M3.F32.PACK_AB_MERGE_C R35, RZ, R7, RZ ;  /* 0x00000007ff23723e */ /* 0x000fe400048070ff */
[----:B------:R-:W-:Y:S02]  /*34d0*/  IADD3.X R27, R31, UR11, R33, P4, !PT ;  /* 0x0000000b1f1b7c10 */ /* 0x000fe4000a7fe421 */
[----:B------:R-:W-:Y:S01]  /*34e0*/  PRMT R7, RZ, 0x7610, R7 ;  /* 0x00007610ff077816 */ /* 0x000fe20000000007 */
[----:B------:R1:W-:Y:S01]  /*34f0*/  @!P3 STG.E.U8 desc[UR16][R12.64+0x1], R35 ;  /* 0x000001230c00b986 */ /* 0x0003e2000c101110 */
[----:B------:R-:W-:Y:S05]  /*3500*/  @P5 BRA `(.L_x_44) ;  /* 0x0000000000045947 */ /* 0x000fea0003800000 */
[----:B------:R3:W5:Y:S02]  /*3510*/  LDG.E.U8 R7, desc[UR16][R26.64] ;  /* 0x000000101a077981 */ /* 0x000764000c1e1100 */
.L_x_44:
[----:B------:R-:W-:Y:S05]  /*3520*/  BSYNC B1 ;  /* 0x0000000000017941 */ /* 0x000fea0003800000 */
.L_x_43:
[----:B-----5:R-:W-:Y:S01]  /*3530*/  LOP3.LUT R7, R7, 0xff, RZ, 0xc0, !PT ;  /* 0x000000ff07077812 */ /* 0x020fe200078ec0ff */
[----:B------:R-:W-:Y:S01]  /*3540*/  BSSY B1, `(.L_x_45) ;  /* 0x000000b000017945 */ /* 0x000fe20003800000 */
[----:B------:R-:W-:Y:S02]  /*3550*/  ISETP.LT.OR P3, PT, R29, 0x2, !P1 ;  /* 0x000000021d00780c */ /* 0x000fe40004f61670 */
[----:B------:R-:W-:-:S05]  /*3560*/  F2FP.F16.E4M3.UNPACK_B R7, R7 ;  /* 0x00000007ff07723e */ /* 0x000fca00020006ff */
[----:B------:R-:W-:Y:S01]  /*3570*/  HADD2.F32 R30, -RZ, R7.H0_H0 ;  /* 0x20000007ff1e7230 */ /* 0x000fe20000004100 */
[----:B------:R-:W-:-:S04]  /*3580*/  PRMT R7, RZ, 0x7610, R7 ;  /* 0x00007610ff077816 */ /* 0x000fc80000000007 */
[----:B------:R-:W-:-:S04]  /*3590*/  FMUL R30, R30, R9 ;  /* 0x000000091e1e7220 */ /* 0x000fc80000400000 */
[----:B------:R-:W-:-:S05]  /*35a0*/  FFMA R30, R141, R8, R30 ;  /* 0x000000088d1e7223 */ /* 0x000fca000000001e */
[----:B------:R-:W-:-:S05]  /*35b0*/  F2FP.SATFINITE.E4M3.F32.PACK_AB_MERGE_C R31, RZ, R30, RZ ;  /* 0x0000001eff1f723e */ /* 0x000fca00048070ff */
[----:B------:R4:W-:Y:S01]  /*35c0*/  @!P5 STG.E.U8 desc[UR16][R10.64], R31 ;  /* 0x0000001f0a00d986 */ /* 0x0009e2000c101110 */
[----:B------:R-:W-:Y:S05]  /*35d0*/  @P3 BRA `(.L_x_46) ;  /* 0x0000000000043947 */ /* 0x000fea0003800000 */
[----:B------:R0:W5:Y:S02]  /*35e0*/  LDG.E.U8 R7, desc[UR16][R26.64+0x1] ;  /* 0x000001101a077981 */ /* 0x000164000c1e1100 */
.L_x_46:
[----:B------:R-:W-:Y:S05]  /*35f0*/  BSYNC B1 ;  /* 0x0000000000017941 */ /* 0x000fea0003800000 */
.L_x_45:
[----:B-----5:R-:W-:Y:S01]  /*3600*/  LOP3.LUT R7, R7, 0xff, RZ, 0xc0, !PT ;  /* 0x000000ff07077812 */ /* 0x020fe200078ec0ff */
[----:B------:R-:W-:Y:S01]  /*3610*/  BSSY B1, `(.L_x_47) ;  /* 0x000000b000017945 */ /* 0x000fe20003800000 */
[----:B------:R-:W-:Y:S02]  /*3620*/  ISETP.LT.OR P4, PT, R29, 0x9, !P0 ;  /* 0x000000091d00780c */ /* 0x000fe40004781670 */
[----:B------:R-:W-:-:S05]  /*3630*/  F2FP.F16.E4M3.UNPACK_B R7, R7 ;  /* 0x00000007ff07723e */ /* 0x000fca00020006ff */
[----:B------:R-:W-:-:S05]  /*3640*/  HADD2.F32 R30, -RZ, R7.H0_H0 ;  /* 0x20000007ff1e7230 */ /* 0x000fca0000004100 */
[----:B------:R-:W-:-:S04]  /*3650*/  FMUL R7, R30, R9 ;  /* 0x000000091e077220 */ /* 0x000fc80000400000 */
[----:B------:R-:W-:-:S05]  /*3660*/  FFMA R7, R136, R8, R7 ;  /* 0x0000000888077223 */ /* 0x000fca0000000007 */
[----:B----4-:R-:W-:Y:S02]  /*3670*/  F2FP.SATFINITE.E4M3.F32.PACK_AB_MERGE_C R31, RZ, R7, RZ ;  /* 0x00000007ff1f723e */ /* 0x010fe400048070ff */
[----:B------:R-:W-:-:S03]  /*3680*/  PRMT R7, RZ, 0x7610, R7 ;  /* 0x00007610ff077816 */ /* 0x000fc60000000007 */
[----:B------:R4:W-:Y:S01]  /*3690*/  @!P3 STG.E.U8 desc[UR16][R10.64+0x1], R31 ;  /* 0x0000011f0a00b986 */ /* 0x0009e2000c101110 */
[----:B------:R-:W-:Y:S05]  /*36a0*/  @P4 BRA `(.L_x_48) ;  /* 0x0000000000044947 */ /* 0x000fea0003800000 */
[----:B------:R0:W5:Y:S02]  /*36b0*/  LDG.E.U8 R7, desc[UR16][R24.64+0x8] ;  /* 0x0000081018077981 */ /* 0x000164000c1e1100 */
.L_x_48:
[----:B------:R-:W-:Y:S05]  /*36c0*/  BSYNC B1 ;  /* 0x0000000000017941 */ /* 0x000fea0003800000 */
.L_x_47:
        /* <DEDUP_REMOVED lines=8> */
[----:B----4-:R-:W-:-:S05]  /*3750*/  F2FP.SATFINITE.E4M3.F32.PACK_AB_MERGE_C R31, RZ, R30, RZ ;  /* 0x0000001eff1f723e */ /* 0x010fca00048070ff */
[----:B------:R4:W-:Y:S01]  /*3760*/  @!P4 STG.E.U8 desc[UR16][R12.64+0x8], R31 ;  /* 0x0000081f0c00c986 */ /* 0x0009e2000c101110 */
[----:B------:R-:W-:Y:S05]  /*3770*/  @P3 BRA `(.L_x_50) ;  /* 0x0000000000043947 */ /* 0x000fea0003800000 */
[----:B------:R0:W5:Y:S02]  /*3780*/  LDG.E.U8 R7, desc[UR16][R24.64+0x9] ;  /* 0x0000091018077981 */ /* 0x000164000c1e1100 */
.L_x_50:
[----:B------:R-:W-:Y:S05]  /*3790*/  BSYNC B1 ;  /* 0x0000000000017941 */ /* 0x000fea0003800000 */
.L_x_49:
        /* <DEDUP_REMOVED lines=12> */
.L_x_52:
[----:B------:R-:W-:Y:S05]  /*3860*/  BSYNC B1 ;  /* 0x0000000000017941 */ /* 0x000fea0003800000 */
.L_x_51:
        /* <DEDUP_REMOVED lines=12> */
.L_x_54:
[----:B------:R-:W-:Y:S05]  /*3930*/  BSYNC B1 ;  /* 0x0000000000017941 */ /* 0x000fea0003800000 */
.L_x_53:
        /* <DEDUP_REMOVED lines=12> */
.L_x_56:
[----:B------:R-:W-:Y:S05]  /*3a00*/  BSYNC B1 ;  /* 0x0000000000017941 */ /* 0x000fea0003800000 */
.L_x_55:
        /* <DEDUP_REMOVED lines=12> */
.L_x_58:
[----:B------:R-:W-:Y:S05]  /*3ad0*/  BSYNC B1 ;  /* 0x0000000000017941 */ /* 0x000fea0003800000 */
.L_x_57:
        /* <DEDUP_REMOVED lines=12> */
.L_x_60:
[----:B------:R-:W-:Y:S05]  /*3ba0*/  BSYNC B1 ;  /* 0x0000000000017941 */ /* 0x000fea0003800000 */
.L_x_59:
        /* <DEDUP_REMOVED lines=12> */
.L_x_62:
[----:B------:R-:W-:Y:S05]  /*3c70*/  BSYNC B1 ;  /* 0x0000000000017941 */ /* 0x000fea0003800000 */
.L_x_61:
        /* <DEDUP_REMOVED lines=12> */
.L_x_64:
[----:B------:R-:W-:Y:S05]  /*3d40*/  BSYNC B1 ;  /* 0x0000000000017941 */ /* 0x000fea0003800000 */
.L_x_63:
        /* <DEDUP_REMOVED lines=12> */
.L_x_66:
[----:B------:R-:W-:Y:S05]  /*3e10*/  BSYNC B1 ;  /* 0x0000000000017941 */ /* 0x000fea0003800000 */
.L_x_65:
        /* <DEDUP_REMOVED lines=12> */
.L_x_68:
[----:B------:R-:W-:Y:S05]  /*3ee0*/  BSYNC B1 ;  /* 0x0000000000017941 */ /* 0x000fea0003800000 */
.L_x_67:
        /* <DEDUP_REMOVED lines=12> */
.L_x_70:
[----:B------:R-:W-:Y:S05]  /*3fb0*/  BSYNC B1 ;  /* 0x0000000000017941 */ /* 0x000fea0003800000 */
.L_x_69:
        /* <DEDUP_REMOVED lines=12> */
.L_x_72:
[----:B------:R-:W-:Y:S05]  /*4080*/  BSYNC B1 ;  /* 0x0000000000017941 */ /* 0x000fea0003800000 */
.L_x_71:
        /* <DEDUP_REMOVED lines=12> */
.L_x_74:
[----:B------:R-:W-:Y:S05]  /*4150*/  BSYNC B1 ;  /* 0x0000000000017941 */ /* 0x000fea0003800000 */
.L_x_73:
        /* <DEDUP_REMOVED lines=12> */
.L_x_76:
[----:B------:R-:W-:Y:S05]  /*4220*/  BSYNC B1 ;  /* 0x0000000000017941 */ /* 0x000fea0003800000 */
.L_x_75:
        /* <DEDUP_REMOVED lines=12> */
.L_x_78:
[----:B------:R-:W-:Y:S05]  /*42f0*/  BSYNC B1 ;  /* 0x0000000000017941 */ /* 0x000fea0003800000 */
.L_x_77:
        /* <DEDUP_REMOVED lines=12> */
.L_x_80:
[----:B------:R-:W-:Y:S05]  /*43c0*/  BSYNC B1 ;  /* 0x0000000000017941 */ /* 0x000fea0003800000 */
.L_x_79:
        /* <DEDUP_REMOVED lines=12> */
.L_x_82:
[----:B------:R-:W-:Y:S05]  /*4490*/  BSYNC B1 ;  /* 0x0000000000017941 */ /* 0x000fea0003800000 */
.L_x_81:
        /* <DEDUP_REMOVED lines=12> */
.L_x_84:
[----:B------:R-:W-:Y:S05]  /*4560*/  BSYNC B1 ;  /* 0x0000000000017941 */ /* 0x000fea0003800000 */
.L_x_83:
        /* <DEDUP_REMOVED lines=12> */
.L_x_86:
[----:B------:R-:W-:Y:S05]  /*4630*/  BSYNC B1 ;  /* 0x0000000000017941 */ /* 0x000fea0003800000 */
.L_x_85:
        /* <DEDUP_REMOVED lines=12> */
.L_x_88:
[----:B------:R-:W-:Y:S05]  /*4700*/  BSYNC B1 ;  /* 0x0000000000017941 */ /* 0x000fea0003800000 */
.L_x_87:
        /* <DEDUP_REMOVED lines=12> */
.L_x_90:
[----:B------:R-:W-:Y:S05]  /*47d0*/  BSYNC B1 ;  /* 0x0000000000017941 */ /* 0x000fea0003800000 */
.L_x_89:
        /* <DEDUP_REMOVED lines=12> */
.L_x_92:
[----:B------:R-:W-:Y:S05]  /*48a0*/  BSYNC B1 ;  /* 0x0000000000017941 */ /* 0x000fea0003800000 */
.L_x_91:
        /* <DEDUP_REMOVED lines=12> */
.L_x_94:
[----:B------:R-:W-:Y:S05]  /*4970*/  BSYNC B1 ;  /* 0x0000000000017941 */ /* 0x000fea0003800000 */
.L_x_93:
        /* <DEDUP_REMOVED lines=12> */
.L_x_96:
[----:B------:R-:W-:Y:S05]  /*4a40*/  BSYNC B1 ;  /* 0x0000000000017941 */ /* 0x000fea0003800000 */
.L_x_95:
        /* <DEDUP_REMOVED lines=12> */
.L_x_98:
[----:B------:R-:W-:Y:S05]  /*4b10*/  BSYNC B1 ;  /* 0x0000000000017941 */ /* 0x000fea0003800000 */
.L_x_97:
        /* <DEDUP_REMOVED lines=12> */
.L_x_100:
[----:B------:R-:W-:Y:S05]  /*4be0*/  BSYNC B1 ;  /* 0x0000000000017941 */ /* 0x000fea0003800000 */
.L_x_99:
        /* <DEDUP_REMOVED lines=12> */
.L_x_102:
[----:B------:R-:W-:Y:S05]  /*4cb0*/  BSYNC B1 ;  /* 0x0000000000017941 */ /* 0x000fea0003800000 */
.L_x_101:
        /* <DEDUP_REMOVED lines=12> */
.L_x_104:
[----:B------:R-:W-:Y:S05]  /*4d80*/  BSYNC B1 ;  /* 0x0000000000017941 */ /* 0x000fea0003800000 */
.L_x_103:
        /* <DEDUP_REMOVED lines=12> */
.L_x_106:
[----:B------:R-:W-:Y:S05]  /*4e50*/  BSYNC B1 ;  /* 0x0000000000017941 */ /* 0x000fea0003800000 */
.L_x_105:
        /* <DEDUP_REMOVED lines=12> */
.L_x_108:
[----:B------:R-:W-:Y:S05]  /*4f20*/  BSYNC B1 ;  /* 0x0000000000017941 */ /* 0x000fea0003800000 */
.L_x_107:
        /* <DEDUP_REMOVED lines=12> */
.L_x_110:
[----:B------:R-:W-:Y:S05]  /*4ff0*/  BSYNC B1 ;  /* 0x0000000000017941 */ /* 0x000fea0003800000 */
.L_x_109:
        /* <DEDUP_REMOVED lines=12> */
.L_x_112:
[----:B------:R-:W-:Y:S05]  /*50c0*/  BSYNC B1 ;  /* 0x0000000000017941 */ /* 0x000fea0003800000 */
.L_x_111:
        /* <DEDUP_REMOVED lines=12> */
.L_x_114:
[----:B------:R-:W-:Y:S05]  /*5190*/  BSYNC B1 ;  /* 0x0000000000017941 */ /* 0x000fea0003800000 */
.L_x_113:
        /* <DEDUP_REMOVED lines=12> */
.L_x_116:
[----:B------:R-:W-:Y:S05]  /*5260*/  BSYNC B1 ;  /* 0x0000000000017941 */ /* 0x000fea0003800000 */
.L_x_115:
        /* <DEDUP_REMOVED lines=12> */
.L_x_118:
[----:B------:R-:W-:Y:S05]  /*5330*/  BSYNC B1 ;  /* 0x0000000000017941 */ /* 0x000fea0003800000 */
.L_x_117:
        /* <DEDUP_REMOVED lines=12> */
.L_x_120:
[----:B------:R-:W-:Y:S05]  /*5400*/  BSYNC B1 ;  /* 0x0000000000017941 */ /* 0x000fea0003800000 */
.L_x_119:
        /* <DEDUP_REMOVED lines=12> */
.L_x_122:
[----:B------:R-:W-:Y:S05]  /*54d0*/  BSYNC B1 ;  /* 0x0000000000017941 */ /* 0x000fea0003800000 */
.L_x_121:
        /* <DEDUP_REMOVED lines=12> */
.L_x_124:
[----:B------:R-:W-:Y:S05]  /*55a0*/  BSYNC B1 ;  /* 0x0000000000017941 */ /* 0x000fea0003800000 */
.L_x_123:
        /* <DEDUP_REMOVED lines=12> */
.L_x_126:
[----:B------:R-:W-:Y:S05]  /*5670*/  BSYNC B1 ;  /* 0x0000000000017941 */ /* 0x000fea0003800000 */
.L_x_125:
        /* <DEDUP_REMOVED lines=12> */
.L_x_128:
[----:B------:R-:W-:Y:S05]  /*5740*/  BSYNC B1 ;  /* 0x0000000000017941 */ /* 0x000fea0003800000 */
.L_x_127:
        /* <DEDUP_REMOVED lines=12> */
.L_x_130:
[----:B------:R-:W-:Y:S05]  /*5810*/  BSYNC B1 ;  /* 0x0000000000017941 */ /* 0x000fea0003800000 */
.L_x_129:
        /* <DEDUP_REMOVED lines=12> */
.L_x_132:
[----:B------:R-:W-:Y:S05]  /*58e0*/  BSYNC B1 ;  /* 0x0000000000017941 */ /* 0x000fea0003800000 */
.L_x_131:
        /* <DEDUP_REMOVED lines=12> */
.L_x_134:
[----:B------:R-:W-:Y:S05]  /*59b0*/  BSYNC B1 ;  /* 0x0000000000017941 */ /* 0x000fea0003800000 */
.L_x_133:
        /* <DEDUP_REMOVED lines=12> */
.L_x_136:
[----:B------:R-:W-:Y:S05]  /*5a80*/  BSYNC B1 ;  /* 0x0000000000017941 */ /* 0x000fea0003800000 */
.L_x_135:
        /* <DEDUP_REMOVED lines=12> */
.L_x_138:
[----:B------:R-:W-:Y:S05]  /*5b50*/  BSYNC B1 ;  /* 0x0000000000017941 */ /* 0x000fea0003800000 */
.L_x_137:
        /* <DEDUP_REMOVED lines=12> */
.L_x_140:
[----:B------:R-:W-:Y:S05]  /*5c20*/  BSYNC B1 ;  /* 0x0000000000017941 */ /* 0x000fea0003800000 */
.L_x_139:
        /* <DEDUP_REMOVED lines=12> */
.L_x_142:
[----:B------:R-:W-:Y:S05]  /*5cf0*/  BSYNC B1 ;  /* 0x0000000000017941 */ /* 0x000fea0003800000 */
.L_x_141:
        /* <DEDUP_REMOVED lines=12> */
.L_x_144:
[----:B------:R-:W-:Y:S05]  /*5dc0*/  BSYNC B1 ;  /* 0x0000000000017941 */ /* 0x000fea0003800000 */
.L_x_143:
        /* <DEDUP_REMOVED lines=12> */
.L_x_146:
[----:B------:R-:W-:Y:S05]  /*5e90*/  BSYNC B1 ;  /* 0x0000000000017941 */ /* 0x000fea0003800000 */
.L_x_145:
        /* <DEDUP_REMOVED lines=12> */
.L_x_148:
[----:B------:R-:W-:Y:S05]  /*5f60*/  BSYNC B1 ;  /* 0x0000000000017941 */ /* 0x000fea0003800000 */
.L_x_147:
        /* <DEDUP_REMOVED lines=12> */
.L_x_150:
[----:B------:R-:W-:Y:S05]  /*6030*/  BSYNC B1 ;  /* 0x0000000000017941 */ /* 0x000fea0003800000 */
.L_x_149:
        /* <DEDUP_REMOVED lines=12> */
.L_x_152:
[----:B------:R-:W-:Y:S05]  /*6100*/  BSYNC B1 ;  /* 0x0000000000017941 */ /* 0x000fea0003800000 */
.L_x_151:
        /* <DEDUP_REMOVED lines=12> */
.L_x_154:
[----:B------:R-:W-:Y:S05]  /*61d0*/  BSYNC B1 ;  /* 0x0000000000017941 */ /* 0x000fea0003800000 */
.L_x_153:
        /* <DEDUP_REMOVED lines=12> */
.L_x_156:
[----:B------:R-:W-:Y:S05]  /*62a0*/  BSYNC B1 ;  /* 0x0000000000017941 */ /* 0x000fea0003800000 */
.L_x_155:
        /* <DEDUP_REMOVED lines=8> */
[----:B0-----:R-:W-:-:S05]  /*6330*/  F2FP.SATFINITE.E4M3.F32.PACK_AB_MERGE_C R19, RZ, R20, RZ ;  /* 0x00000014ff13723e */ /* 0x001fca00048070ff */
[----:B------:R0:W-:Y:S01]  /*6340*/  @!P4 STG.E.U8 desc[UR16][R10.64+0x70], R19 ;  /* 0x000070130a00c986 */ /* 0x0001e2000c101110 */
[----:B------:R-:W-:Y:S05]  /*6350*/  @P3 BRA `(.L_x_158) ;  /* 0x0000000000043947 */ /* 0x000fea0003800000 */
[----:B------:R0:W5:Y:S02]  /*6360*/  LDG.E.U8 R7, desc[UR16][R26.64+0x71] ;  /* 0x000071101a077981 */ /* 0x000164000c1e1100 */
.L_x_158:
[----:B------:R-:W-:Y:S05]  /*6370*/  BSYNC B1 ;  /* 0x0000000000017941 */ /* 0x000fea0003800000 */
.L_x_157:
[----:B-----5:R-:W-:Y:S01]  /*6380*/  LOP3.LUT R7, R7, 0xff, RZ, 0xc0, !PT ;  /* 0x000000ff07077812 */ /* 0x020fe200078ec0ff */
[----:B------:R-:W-:Y:S01]  /*6390*/  BSSY B1, `(.L_x_159) ;  /* 0x000000b000017945 */ /* 0x000fe20003800000 */
[----:B------:R-:W-:Y:S02]  /*63a0*/  ISETP.LT.OR P4, PT, R29, 0x79, !P0 ;  /* 0x000000791d00780c */ /* 0x000fe40004781670 */
[----:B------:R-:W-:-:S05]  /*63b0*/  F2FP.F16.E4M3.UNPACK_B R7, R7 ;  /* 0x00000007ff07723e */ /* 0x000fca00020006ff */
[----:B------:R-:W-:-:S05]  /*63c0*/  HADD2.F32 R20, -RZ, R7.H0_H0 ;  /* 0x20000007ff147230 */ /* 0x000fca0000004100 */
[----:B------:R-:W-:-:S04]  /*63d0*/  FMUL R7, R20, R9 ;  /* 0x0000000914077220 */ /* 0x000fc80000400000 */
[----:B------:R-:W-:-:S05]  /*63e0*/  FFMA R7, R18, R8, R7 ;  /* 0x0000000812077223 */ /* 0x000fca0000000007 */
[----:B0-----:R-:W-:Y:S02]  /*63f0*/  F2FP.SATFINITE.E4M3.F32.PACK_AB_MERGE_C R19, RZ, R7, RZ ;  /* 0x00000007ff13723e */ /* 0x001fe400048070ff */
[----:B------:R-:W-:-:S03]  /*6400*/  PRMT R7, RZ, 0x7610, R7 ;  /* 0x00007610ff077816 */ /* 0x000fc60000000007 */
[----:B------:R0:W-:Y:S01]  /*6410*/  @!P3 STG.E.U8 desc[UR16][R10.64+0x71], R19 ;  /* 0x000071130a00b986 */ /* 0x0001e2000c101110 */
[----:B------:R-:W-:Y:S05]  /*6420*/  @P4 BRA `(.L_x_160) ;  /* 0x0000000000044947 */ /* 0x000fea0003800000 */
[----:B------:R0:W5:Y:S02]  /*6430*/  LDG.E.U8 R7, desc[UR16][R24.64+0x78] ;  /* 0x0000781018077981 */ /* 0x000164000c1e1100 */
.L_x_160:
[----:B------:R-:W-:Y:S05]  /*6440*/  BSYNC B1 ;  /* 0x0000000000017941 */ /* 0x000fea0003800000 */
.L_x_159:
        /* <DEDUP_REMOVED lines=12> */
.L_x_162:
[----:B------:R-:W-:Y:S05]  /*6510*/  BSYNC B1 ;  /* 0x0000000000017941 */ /* 0x000fea0003800000 */
.L_x_161:
        /* <DEDUP_REMOVED lines=12> */
.L_x_164:
[----:B------:R-:W-:Y:S05]  /*65e0*/  BSYNC B1 ;  /* 0x0000000000017941 */ /* 0x000fea0003800000 */
.L_x_163:
[----:B-----5:R-:W-:Y:S01]  /*65f0*/  LOP3.LUT R7, R7, 0xff, RZ, 0xc0, !PT ;  /* 0x000000ff07077812 */ /* 0x020fe200078ec0ff */
[----:B------:R-:W-:Y:S01]  /*6600*/  BSSY B1, `(.L_x_165) ;  /* 0x000000b000017945 */ /* 0x000fe20003800000 */
[----:B------:R-:W-:Y:S02]  /*6610*/  ISETP.LT.OR P1, PT, R29, 0x7a, !P1 ;  /* 0x0000007a1d00780c */ /* 0x000fe40004f21670 */
[----:B------:R-:W-:-:S05]  /*6620*/  F2FP.F16.E4M3.UNPACK_B R7, R7 ;  /* 0x00000007ff07723e */ /* 0x000fca00020006ff */
[----:B01----:R-:W-:Y:S01]  /*6630*/  HADD2.F32 R12, -RZ, R7.H0_H0 ;  /* 0x20000007ff0c7230 */ /* 0x003fe20000004100 */
[----:B------:R-:W-:-:S04]  /*6640*/  PRMT R7, RZ, 0x7610, R7 ;  /* 0x00007610ff077816 */ /* 0x000fc80000000007 */
[----:B------:R-:W-:-:S04]  /*6650*/  FMUL R12, R12, R9 ;  /* 0x000000090c0c7220 */ /* 0x000fc80000400000 */
[----:B------:R-:W-:-:S05]  /*6660*/  FFMA R12, R17, R8, R12 ;  /* 0x00000008110c7223 */ /* 0x000fca000000000c */
[----:B------:R-:W-:-:S05]  /*6670*/  F2FP.SATFINITE.E4M3.F32.PACK_AB_MERGE_C R13, RZ, R12, RZ ;  /* 0x0000000cff0d723e */ /* 0x000fca00048070ff */
[----:B------:R0:W-:Y:S01]  /*6680*/  @!P3 STG.E.U8 desc[UR16][R10.64+0x78], R13 ;  /* 0x0000780d0a00b986 */ /* 0x0001e2000c101110 */
[----:B------:R-:W-:Y:S05]  /*6690*/  @P1 BRA `(.L_x_166) ;  /* 0x0000000000041947 */ /* 0x000fea0003800000 */
[----:B------:R1:W5:Y:S02]  /*66a0*/  LDG.E.U8 R7, desc[UR16][R26.64+0x79] ;  /* 0x000079101a077981 */ /* 0x000364000c1e1100 */
.L_x_166:
[----:B------:R-:W-:Y:S05]  /*66b0*/  BSYNC B1 ;  /* 0x0000000000017941 */ /* 0x000fea0003800000 */
.L_x_165:
[----:B------:R-:W-:Y:S05]  /*66c0*/  @P1 BRA `(.L_x_167) ;  /* 0x0000001000281947 */ /* 0x000fea0003800000 */
[----:B-----5:R-:W-:-:S04]  /*66d0*/  LOP3.LUT R7, R7, 0xff, RZ, 0xc0, !PT ;  /* 0x000000ff07077812 */ /* 0x020fc800078ec0ff */
[----:B------:R-:W-:-:S05]  /*66e0*/  F2FP.F16.E4M3.UNPACK_B R7, R7 ;  /* 0x00000007ff07723e */ /* 0x000fca00020006ff */
[----:B------:R-:W-:-:S05]  /*66f0*/  HADD2.F32 R12, -RZ, R7.H0_H0 ;  /* 0x20000007ff0c7230 */ /* 0x000fca0000004100 */
[----:B------:R-:W-:-:S04]  /*6700*/  FMUL R7, R12, R9 ;  /* 0x000000090c077220 */ /* 0x000fc80000400000 */
[----:B------:R-:W-:-:S05]  /*6710*/  FFMA R7, R16, R8, R7 ;  /* 0x0000000810077223 */ /* 0x000fca0000000007 */
[----:B------:R-:W-:-:S05]  /*6720*/  F2FP.SATFINITE.E4M3.F32.PACK_AB_MERGE_C R7, RZ, R7, RZ ;  /* 0x00000007ff07723e */ /* 0x000fca00048070ff */
[----:B------:R0:W-:Y:S01]  /*6730*/  STG.E.U8 desc[UR16][R10.64+0x79], R7 ;  /* 0x000079070a007986 */ /* 0x0001e2000c101110 */
[----:B------:R-:W-:Y:S05]  /*6740*/  BRA `(.L_x_167) ;  /* 0x0000001000087947 */ /* 0x000fea0003800000 */
.L_x_38:
[----:B------:R-:W-:Y:S01]  /*6750*/  ISETP.GE.AND P1, PT, R36, 0x1, PT ;  /* 0x000000012400780c */ /* 0x000fe20003f26270 */
[-C--:B--2---:R-:W-:Y:S01]  /*6760*/  FMUL R143, R143, R8.reuse ;  /* 0x000000088f8f7220 */ /* 0x084fe20000400000 */
[-C--:B------:R-:W-:Y:S01]  /*6770*/  FMUL R138, R138, R8.reuse ;  /* 0x000000088a8a7220 */ /* 0x080fe20000400000 */
[----:B------:R-:W-:Y:S01]  /*6780*/  ISETP.GE.AND P0, PT, R36, 0x9, PT ;  /* 0x000000092400780c */ /* 0x000fe20003f06270 */
[-C--:B------:R-:W-:Y:S01]  /*6790*/  FMUL R141, R141, R8.reuse ;  /* 0x000000088d8d7220 */ /* 0x080fe20000400000 */
[C---:B------:R-:W-:Y:S01]  /*67a0*/  ISETP.LT.OR P4, PT, R29.reuse, 0x1, !P1 ;  /* 0x000000011d00780c */ /* 0x040fe20004f81670 */
[-C--:B------:R-:W-:Y:S01]  /*67b0*/  FMUL R136, R136, R8.reuse ;  /* 0x0000000888887220 */ /* 0x080fe20000400000 */
[----:B------:R-:W-:Y:S01]  /*67c0*/  ISETP.LT.OR P5, PT, R29, 0x2, !P1 ;  /* 0x000000021d00780c */ /* 0x000fe20004fa1670 */
[-C--:B------:R-:W-:Y:S01]  /*67d0*/  FMUL R139, R139, R8.reuse ;  /* 0x000000088b8b7220 */ /* 0x080fe20000400000 */
[----:B------:R-:W-:Y:S01]  /*67e0*/  F2FP.SATFINITE.E4M3.F32.PACK_AB_MERGE_C R143, RZ, R143, RZ ;  /* 0x0000008fff8f723e */ /* 0x000fe200048070ff */
[----:B------:R-:W-:Y:S01]  /*67f0*/  FMUL R134, R134, R8 ;  /* 0x0000000886867220 */ /* 0x000fe20000400000 */
[----:B------:R-:W-:Y:S01]  /*6800*/  F2FP.SATFINITE.E4M3.F32.PACK_AB_MERGE_C R7, RZ, R138, RZ ;  /* 0x0000008aff07723e */ /* 0x000fe200048070ff */
[-C--:B------:R-:W-:Y:S01]  /*6810*/  FMUL R137, R137, R8.reuse ;  /* 0x0000000889897220 */ /* 0x080fe20000400000 */
[C---:B------:R-:W-:Y:S01]  /*6820*/  ISETP.LT.OR P3, PT, R29.reuse, 0x1, !P0 ;  /* 0x000000011d00780c */ /* 0x040fe20004761670 */
[-C--:B------:R-:W-:Y:S01]  /*6830*/  FMUL R132, R132, R8.reuse ;  /* 0x0000000884847220 */ /* 0x080fe20000400000 */
[----:B------:R-:W-:Y:S01]  /*6840*/  ISETP.LT.OR P6, PT, R29, 0xa, !P1 ;  /* 0x0000000a1d00780c */ /* 0x000fe20004fc1670 */
[-C--:B------:R-:W-:Y:S01]  /*6850*/  FMUL R135, R135, R8.reuse ;  /* 0x0000000887877220 */ /* 0x080fe20000400000 */
[----:B------:R-:W-:Y:S01]  /*6860*/  F2FP.SATFINITE.E4M3.F32.PACK_AB_MERGE_C R141, RZ, R141, RZ ;  /* 0x0000008dff8d723e */ /* 0x000fe200048070ff */
[----:B------:R-:W-:Y:S01]  /*6870*/  @!P4 STG.E.U8 desc[UR16][R12.64], R143 ;  /* 0x0000008f0c00c986 */ /* 0x000fe2000c101110 */
[C---:B------:R-:W-:Y:S01]  /*6880*/  ISETP.LT.OR P4, PT, R29.reuse, 0x2, !P0 ;  /* 0x000000021d00780c */ /* 0x040fe20004781670 */
[----:B------:R-:W-:Y:S01]  /*6890*/  FMUL R130, R130, R8 ;  /* 0x0000000882827220 */ /* 0x000fe20000400000 */
[----:B------:R-:W-:Y:S01]  /*68a0*/  F2FP.SATFINITE.E4M3.F32.PACK_AB_MERGE_C R25, RZ, R136, RZ ;  /* 0x00000088ff19723e */ /* 0x000fe200048070ff */
[----:B------:R0:W-:Y:S01]  /*68b0*/  @!P5 STG.E.U8 desc[UR16][R12.64+0x1], R7 ;  /* 0x000001070c00d986 */ /* 0x0001e2000c101110 */
[----:B------:R-:W-:Y:S01]  /*68c0*/  ISETP.LT.OR P5, PT, R29, 0x9, !P1 ;  /* 0x000000091d00780c */ /* 0x000fe20004fa1670 */
[-C--:B------:R-:W-:Y:S01]  /*68d0*/  FMUL R133, R133, R8.reuse ;  /* 0x0000000885857220 */ /* 0x080fe20000400000 */
[----:B------:R-:W-:Y:S01]  /*68e0*/  F2FP.SATFINITE.E4M3.F32.PACK_AB_MERGE_C R139, RZ, R139, RZ ;  /* 0x0000008bff8b723e */ /* 0x000fe200048070ff */
[----:B------:R-:W-:Y:S01]  /*68f0*/  @!P3 STG.E.U8 desc[UR16][R10.64], R141 ;  /* 0x0000008d0a00b986 */ /* 0x000fe2000c101110 */
[----:B------:R-:W-:Y:S01]  /*6900*/  ISETP.LT.OR P3, PT, R29, 0x9, !P0 ;  /* 0x000000091d00780c */ /* 0x000fe20004761670 */
[-C--:B------:R-:W-:Y:S01]  /*6910*/  FMUL R128, R128, R8.reuse ;  /* 0x0000000880807220 */ /* 0x080fe20000400000 */
[----:B------:R-:W-:Y:S01]  /*6920*/  F2FP.SATFINITE.E4M3.F32.PACK_AB_MERGE_C R137, RZ, R137, RZ ;  /* 0x00000089ff89723e */ /* 0x000fe200048070ff */
[-C--:B------:R-:W-:Y:S01]  /*6930*/  FMUL R131, R131, R8.reuse ;  /* 0x0000000883837220 */ /* 0x080fe20000400000 */
[----:B------:R-:W-:Y:S01]  /*6940*/  F2FP.SATFINITE.E4M3.F32.PACK_AB_MERGE_C R135, RZ, R135, RZ ;  /* 0x00000087ff87723e */ /* 0x000fe200048070ff */
[----:B------:R1:W-:Y:S01]  /*6950*/  @!P4 STG.E.U8 desc[UR16][R10.64+0x1], R25 ;  /* 0x000001190a00c986 */ /* 0x0003e2000c101110 */
[C---:B------:R-:W-:Y:S01]  /*6960*/  ISETP.LT.OR P4, PT, R29.reuse, 0xa, !P0 ;  /* 0x0000000a1d00780c */ /* 0x040fe20004781670 */
[----:B------:R-:W-:Y:S01]  /*6970*/  FMUL R126, R126, R8 ;  /* 0x000000087e7e7220 */ /* 0x000fe20000400000 */
[----:B0-----:R-:W-:Y:S01]  /*6980*/  F2FP.SATFINITE.E4M3.F32.PACK_AB_MERGE_C R7, RZ, R134, RZ ;  /* 0x00000086ff07723e */ /* 0x001fe200048070ff */
[----:B------:R-:W-:Y:S01]  /*6990*/  @!P5 STG.E.U8 desc[UR16][R12.64+0x8], R139 ;  /* 0x0000088b0c00d986 */ /* 0x000fe2000c101110 */
[----:B------:R-:W-:Y:S01]  /*69a0*/  ISETP.LT.OR P5, PT, R29, 0x11, !P1 ;  /* 0x000000111d00780c */ /* 0x000fe20004fa1670 */
[-C--:B------:R-:W-:Y:S01]  /*69b0*/  FMUL R129, R129, R8.reuse ;  /* 0x0000000881817220 */ /* 0x080fe20000400000 */
[----:B------:R-:W-:Y:S01]  /*69c0*/  F2FP.SATFINITE.E4M3.F32.PACK_AB_MERGE_C R133, RZ, R133, RZ ;  /* 0x00000085ff85723e */ /* 0x000fe200048070ff */
[----:B------:R0:W-:Y:S01]  /*69d0*/  @!P6 STG.E.U8 desc[UR16][R12.64+0x9], R7 ;  /* 0x000009070c00e986 */ /* 0x0001e2000c101110 */
[----:B------:R-:W-:Y:S01]  /*69e0*/  ISETP.LT.OR P6, PT, R29, 0x12, !P1 ;  /* 0x000000121d00780c */ /* 0x000fe20004fc1670 */
[----:B------:R-:W-:Y:S01]  /*69f0*/  FMUL R124, R124, R8 ;  /* 0x000000087c7c7220 */ /* 0x000fe20000400000 */
[----:B------:R-:W-:Y:S01]  /*6a00*/  F2FP.SATFINITE.E4M3.F32.PACK_AB_MERGE_C R131, RZ, R131, RZ ;  /* 0x00000083ff83723e */ /* 0x000fe200048070ff */
[----:B------:R-:W-:Y:S01]  /*6a10*/  @!P3 STG.E.U8 desc[UR16][R10.64+0x8], R137 ;  /* 0x000008890a00b986 */ /* 0x000fe2000c101110 */
[----:B-1----:R-:W-:Y:S01]  /*6a20*/  F2FP.SATFINITE.E4M3.F32.PACK_AB_MERGE_C R25, RZ, R132, RZ ;  /* 0x00000084ff19723e */ /* 0x002fe200048070ff */
[-C--:B------:R-:W-:Y:S01]  /*6a30*/  FMUL R127, R127, R8.reuse ;  /* 0x000000087f7f7220 */ /* 0x080fe20000400000 */
[C---:B------:R-:W-:Y:S01]  /*6a40*/  ISETP.LT.OR P3, PT, R29.reuse, 0x11, !P0 ;  /* 0x000000111d00780c */ /* 0x040fe20004761670 */
[-C--:B------:R-:W-:Y:S01]  /*6a50*/  FMUL R122, R122, R8.reuse ;  /* 0x000000087a7a7220 */ /* 0x080fe20000400000 */
[----:B------:R-:W-:Y:S01]  /*6a60*/  F2FP.SATFINITE.E4M3.F32.PACK_AB_MERGE_C R129, RZ, R129, RZ ;  /* 0x00000081ff81723e */ /* 0x000fe200048070ff */
[----:B------:R1:W-:Y:S01]  /*6a70*/  @!P4 STG.E.U8 desc[UR16][R10.64+0x9], R25 ;  /* 0x000009190a00c986 */ /* 0x0003e2000c101110 */
[----:B------:R-:W-:Y:S01]  /*6a80*/  ISETP.LT.OR P4, PT, R29, 0x12, !P0 ;  /* 0x000000121d00780c */ /* 0x000fe20004781670 */
[----:B------:R-:W-:Y:S01]  /*6a90*/  FMUL R125, R125, R8 ;  /* 0x000000087d7d7220 */ /* 0x000fe20000400000 */
[----:B0-----:R-:W-:Y:S01]  /*6aa0*/  F2FP.SATFINITE.E4M3.F32.PACK_AB_MERGE_C R7, RZ, R130, RZ ;  /* 0x00000082ff07723e */ /* 0x001fe200048070ff */
[----:B------:R-:W-:Y:S01]  /*6ab0*/  @!P5 STG.E.U8 desc[UR16][R12.64+0x10], R135 ;  /* 0x000010870c00d986 */ /* 0x000fe2000c101110 */
[C---:B------:R-:W-:Y:S01]  /*6ac0*/  ISETP.LT.OR P5, PT, R29.reuse, 0x19, !P1 ;  /* 0x000000191d00780c */ /* 0x040fe20004fa1670 */
[-C--:B------:R-:W-:Y:S01]  /*6ad0*/  FMUL R120, R120, R8.reuse ;  /* 0x0000000878787220 */ /* 0x080fe20000400000 */
[----:B------:R-:W-:Y:S01]  /*6ae0*/  F2FP.SATFINITE.E4M3.F32.PACK_AB_MERGE_C R127, RZ, R127, RZ ;  /* 0x0000007fff7f723e */ /* 0x000fe200048070ff */
[----:B------:R0:W-:Y:S01]  /*6af0*/  @!P6 STG.E.U8 desc[UR16][R12.64+0x11], R7 ;  /* 0x000011070c00e986 */ /* 0x0001e2000c101110 */
[----:B------:R-:W-:Y:S01]  /*6b00*/  ISETP.LT.OR P6, PT, R29, 0x1a, !P1 ;  /* 0x0000001a1d00780c */ /* 0x000fe20004fc1670 */
[-C--:B------:R-:W-:Y:S01]  /*6b10*/  FMUL R123, R123, R8.reuse ;  /* 0x000000087b7b7220 */ /* 0x080fe20000400000 */
[----:B------:R-:W-:Y:S01]  /*6b20*/  FMUL R118, R118, R8 ;  /* 0x0000000876767220 */ /* 0x000fe20000400000 */
[----:B-1----:R-:W-:Y:S01]  /*6b30*/  F2FP.SATFINITE.E4M3.F32.PACK_AB_MERGE_C R25, RZ, R128, RZ ;  /* 0x00000080ff19723e */ /* 0x002fe200048070ff */
[----:B------:R-:W-:Y:S01]  /*6b40*/  @!P3 STG.E.U8 desc[UR16][R10.64+0x10], R133 ;  /* 0x000010850a00b986 */ /* 0x000fe2000c101110 */
[----:B------:R-:W-:Y:S01]  /*6b50*/  ISETP.LT.OR P3, PT, R29, 0x19, !P0 ;  /* 0x000000191d00780c */ /* 0x000fe20004761670 */
        /* <DEDUP_REMOVED lines=35> */
[----:B------:R-:W-:Y:S01]  /*6d90*/  ISETP.LT.OR P3, PT, R29, 0x29, !P0 ;  /* 0x000000291d00780c */ /* 0x000fe20004761670 */
[-C--:B------:R-:W-:Y:S01]  /*6da0*/  FMUL R111, R111, R8.reuse ;  /* 0x000000086f6f7220 */ /* 0x080fe20000400000 */
[-C--:B------:R-:W-:Y:S01]  /*6db0*/  FMUL R106, R106, R8.reuse ;  /* 0x000000086a6a7220 */ /* 0x080fe20000400000 */
        /* <DEDUP_REMOVED lines=104> */
[----:B------:R-:W-:-:S02]  /*7440*/  ISETP.LT.OR P3, PT, R29, 0x59, !P0 ;  /* 0x000000591d00780c */ /* 0x000fc40004761670 */
[----:B------:R-:W-:Y:S01]  /*7450*/  F2FP.SATFINITE.E4M3.F32.PACK_AB_MERGE_C R21, RZ, R21, RZ ;  /* 0x00000015ff15723e */ /* 0x000fe200048070ff */
[----:B------:R1:W-:Y:S01]  /*7460*/  @!P4 STG.E.U8 desc[UR16][R10.64+0x51], R25 ;  /* 0x000051190a00c986 */ /* 0x0003e2000c101110 */
[C---:B------:R-:W-:Y:S02]  /*7470*/  ISETP.LT.OR P4, PT, R29.reuse, 0x5a, !P0 ;  /* 0x0000005a1d00780c */ /* 0x040fe40004781670 */
[----:B0-----:R-:W-:Y:S01]  /*7480*/  F2FP.SATFINITE.E4M3.F32.PACK_AB_MERGE_C R7, RZ, R94, RZ ;  /* 0x0000005eff07723e */ /* 0x001fe200048070ff */
[----:B------:R-:W-:Y:S01]  /*7490*/  @!P5 STG.E.U8 desc[UR16][R12.64+0x58], R99 ;  /* 0x000058630c00d986 */ /* 0x000fe2000c101110 */
[C---:B------:R-:W-:Y:S02]  /*74a0*/  ISETP.LT.OR P5, PT, R29.reuse, 0x61, !P1 ;  /* 0x000000611d00780c */ /* 0x040fe40004fa1670 */
[----:B------:R-:W-:Y:S01]  /*74b0*/  F2FP.SATFINITE.E4M3.F32.PACK_AB_MERGE_C R15, RZ, R15, RZ ;  /* 0x0000000fff0f723e */ /* 0x000fe200048070ff */
[----:B------:R0:W-:Y:S01]  /*74c0*/  @!P6 STG.E.U8 desc[UR16][R12.64+0x59], R7 ;  /* 0x000059070c00e986 */ /* 0x0001e2000c101110 */
[----:B------:R-:W-:-:S02]  /*74d0*/  ISETP.LT.OR P6, PT, R29, 0x62, !P1 ;  /* 0x000000621d00780c */ /* 0x000fc40004fc1670 */
[----:B------:R-:W-:Y:S01]  /*74e0*/  F2FP.SATFINITE.E4M3.F32.PACK_AB_MERGE_C R17, RZ, R17, RZ ;  /* 0x00000011ff11723e */ /* 0x000fe200048070ff */
[----:B------:R-:W-:Y:S01]  /*74f0*/  @!P3 STG.E.U8 desc[UR16][R10.64+0x58], R97 ;  /* 0x000058610a00b986 */ /* 0x000fe2000c101110 */
[----:B-1----:R-:W-:Y:S02]  /*7500*/  F2FP.SATFINITE.E4M3.F32.PACK_AB_MERGE_C R25, RZ, R92, RZ ;  /* 0x0000005cff19723e */ /* 0x002fe400048070ff */
[----:B------:R-:W-:-:S03]  /*7510*/  ISETP.LT.OR P3, PT, R29, 0x61, !P0 ;  /* 0x000000611d00780c */ /* 0x000fc60004761670 */
[----:B------:R1:W-:Y:S01]  /*7520*/  @!P4 STG.E.U8 desc[UR16][R10.64+0x59], R25 ;  /* 0x000059190a00c986 */ /* 0x0003e2000c101110 */
[C---:B------:R-:W-:Y:S02]  /*7530*/  ISETP.LT.OR P4, PT, R29.reuse, 0x62, !P0 ;  /* 0x000000621d00780c */ /* 0x040fe40004781670 */
[----:B0-----:R-:W-:Y:S01]  /*7540*/  F2FP.SATFINITE.E4M3.F32.PACK_AB_MERGE_C R7, RZ, R90, RZ ;  /* 0x0000005aff07723e */ /* 0x001fe200048070ff */
[----:B------:R-:W-:Y:S01]  /*7550*/  @!P5 STG.E.U8 desc[UR16][R12.64+0x60], R93 ;  /* 0x0000605d0c00d986 */ /* 0x000fe2000c101110 */
[----:B------:R-:W-:-:S03]  /*7560*/  ISETP.LT.OR P5, PT, R29, 0x69, !P1 ;  /* 0x000000691d00780c */ /* 0x000fc60004fa1670 */
[----:B------:R0:W-:Y:S01]  /*7570*/  @!P6 STG.E.U8 desc[UR16][R12.64+0x61], R7 ;  /* 0x000061070c00e986 */ /* 0x0001e2000c101110 */
[C---:B------:R-:W-:Y:S02]  /*7580*/  ISETP.LT.OR P6, PT, R29.reuse, 0x6a, !P1 ;  /* 0x0000006a1d00780c */ /* 0x040fe40004fc1670 */
[----:B-1----:R-:W-:Y:S01]  /*7590*/  F2FP.SATFINITE.E4M3.F32.PACK_AB_MERGE_C R25, RZ, R88, RZ ;  /* 0x00000058ff19723e */ /* 0x002fe200048070ff */
[----:B------:R-:W-:Y:S01]  /*75a0*/  @!P3 STG.E.U8 desc[UR16][R10.64+0x60], R95 ;  /* 0x0000605f0a00b986 */ /* 0x000fe2000c101110 */
        /* <DEDUP_REMOVED lines=11> */
[----:B------:R-:W-:Y:S01]  /*7660*/  @!P4 STG.E.U8 desc[UR16][R10.64+0x69], R25 ;  /* 0x000069190a00c986 */ /* 0x000fe2000c101110 */
[C---:B------:R-:W-:Y:S02]  /*7670*/  ISETP.LT.OR P4, PT, R29.reuse, 0x79, !P1 ;  /* 0x000000791d00780c */ /* 0x040fe40004f81670 */
[C---:B------:R-:W-:Y:S01]  /*7680*/  ISETP.LT.OR P1, PT, R29.reuse, 0x7a, !P1 ;  /* 0x0000007a1d00780c */ /* 0x040fe20004f21670 */
[----:B------:R1:W-:Y:S01]  /*7690*/  @!P5 STG.E.U8 desc[UR16][R12.64+0x70], R23 ;  /* 0x000070170c00d986 */ /* 0x0003e2000c101110 */
[C---:B------:R-:W-:Y:S02]  /*76a0*/  ISETP.LT.OR P5, PT, R29.reuse, 0x72, !P0 ;  /* 0x000000721d00780c */ /* 0x040fe400047a1670 */
[----:B0-----:R-:W-:Y:S01]  /*76b0*/  F2FP.SATFINITE.E4M3.F32.PACK_AB_MERGE_C R7, RZ, R18, RZ ;  /* 0x00000012ff07723e */ /* 0x001fe200048070ff */
[----:B------:R0:W-:Y:S01]  /*76c0*/  @!P6 STG.E.U8 desc[UR16][R12.64+0x71], R19 ;  /* 0x000071130c00e986 */ /* 0x0001e2000c101110 */
[C---:B------:R-:W-:Y:S02]  /*76d0*/  ISETP.LT.OR P6, PT, R29.reuse, 0x79, !P0 ;  /* 0x000000791d00780c */ /* 0x040fe400047c1670 */
[----:B------:R-:W-:Y:S01]  /*76e0*/  ISETP.LT.OR P0, PT, R29, 0x7a, !P0 ;  /* 0x0000007a1d00780c */ /* 0x000fe20004701670 */
[----:B------:R2:W-:Y:S01]  /*76f0*/  @!P3 STG.E.U8 desc[UR16][R10.64+0x70], R21 ;  /* 0x000070150a00b986 */ /* 0x0005e2000c101110 */
[----:B-1----:R-:W-:-:S05]  /*7700*/  F2FP.SATFINITE.E4M3.F32.PACK_AB_MERGE_C R23, RZ, R16, RZ ;  /* 0x00000010ff17723e */ /* 0x002fca00048070ff */
[----:B------:R2:W-:Y:S01]  /*7710*/  @!P5 STG.E.U8 desc[UR16][R10.64+0x71], R7 ;  /* 0x000071070a00d986 */ /* 0x0005e2000c101110 */
[----:B0-----:R-:W-:-:S03]  /*7720*/  F2FP.SATFINITE.E4M3.F32.PACK_AB_MERGE_C R19, RZ, R14, RZ ;  /* 0x0000000eff13723e */ /* 0x001fc600048070ff */
[----:B------:R2:W-:Y:S04]  /*7730*/  @!P4 STG.E.U8 desc[UR16][R12.64+0x78], R15 ;  /* 0x0000780f0c00c986 */ /* 0x0005e8000c101110 */
[----:B------:R2:W-:Y:S04]  /*7740*/  @!P1 STG.E.U8 desc[UR16][R12.64+0x79], R19 ;  /* 0x000079130c009986 */ /* 0x0005e8000c101110 */
[----:B------:R2:W-:Y:S04]  /*7750*/  @!P6 STG.E.U8 desc[UR16][R10.64+0x78], R17 ;  /* 0x000078110a00e986 */ /* 0x0005e8000c101110 */
[----:B------:R2:W-:Y:S02]  /*7760*/  @!P0 STG.E.U8 desc[UR16][R10.64+0x79], R23 ;  /* 0x000079170a008986 */ /* 0x0005e4000c101110 */
.L_x_167:
[----:B------:R-:W-:Y:S05]  /*7770*/  BSYNC B0 ;  /* 0x0000000000007941 */ /* 0x000fea0003800000 */
.L_x_37:
[----:B------:R-:W-:Y:S01]  /*7780*/  ULDC UR6, c[0x0][0xc] ;  /* 0x0000030000067ab9 */ /* 0x000fe20000000800 */
[----:B------:R-:W-:Y:S01]  /*7790*/  ULDC UR7, c[0x0][0x10] ;  /* 0x0000040000077ab9 */ /* 0x000fe20000000800 */
[----:B0-2--5:R-:W0:Y:S01]  /*77a0*/  LDC R7, c[0x0][0x14] ;  /* 0x00000500ff077b82 */ /* 0x025e220000000800 */
[----:B------:R-:W-:Y:S01]  /*77b0*/  UIMAD.WIDE.U32 UR6, UR6, UR7, URZ ;  /* 0x00000007060672a5 */ /* 0x000fe2000f8e003f */
[----:B----4-:R-:W-:Y:S01]  /*77c0*/  PRMT R10, RZ, 0x7610, R10 ;  /* 0x00007610ff0a7816 */ /* 0x010fe2000000000a */
[----:B------:R-:W-:-:S04]  /*77d0*/  IMAD.MOV.U32 R11, RZ, RZ, -0x1 ;  /* 0xffffffffff0b7424 */ /* 0x000fc800078e00ff */
[----:B0-----:R-:W-:-:S04]  /*77e0*/  IMAD.WIDE.U32 R2, R7, UR6, R2 ;  /* 0x0000000607027c25 */ /* 0x001fc8000f8e0002 */
[----:B------:R-:W-:Y:S01]  /*77f0*/  IMAD R7, R7, UR7, RZ ;  /* 0x0000000707077c24 */ /* 0x000fe2000f8e02ff */
[----:B------:R-:W-:Y:S02]  /*7800*/  ULDC.64 UR6, c[0x0][0x650] ;  /* 0x0001940000067ab9 */ /* 0x000fe40000000a00 */
[----:B------:R-:W-:Y:S01]  /*7810*/  ISETP.GE.U32.AND P0, PT, R2, UR6, PT ;  /* 0x0000000602007c0c */ /* 0x000fe2000bf06070 */
[----:B------:R-:W-:Y:S02]  /*7820*/  IMAD.IADD R3, R3, 0x1, R7 ;  /* 0x0000000103037824 */ /* 0x000fe400078e0207 */
[----:B------:R-:W-:-:S03]  /*7830*/  IMAD.MOV.U32 R7, RZ, RZ, -0x1 ;  /* 0xffffffffff077424 */ /* 0x000fc600078e00ff */
[----:B------:R-:W-:-:S13]  /*7840*/  ISETP.GE.U32.AND.EX P0, PT, R3, UR7, PT, P0 ;  /* 0x0000000703007c0c */ /* 0x000fda000bf06100 */
[----:B------:R-:W-:Y:S05]  /*7850*/  @P0 BRA `(.L_x_168) ;  /* 0x0000000400600947 */ /* 0x000fea0003800000 */
[----:B------:R-:W0:Y:S01]  /*7860*/  S2R R22, SR_CTAID.X ;  /* 0x0000000000167919 */ /* 0x000e220000002500 */
[----:B------:R-:W2:Y:S01]  /*7870*/  LDC.64 R16, c[0x0][0x628] ;  /* 0x00018a00ff107b82 */ /* 0x000ea20000000a00 */
[----:B------:R-:W-:Y:S01]  /*7880*/  ULDC UR6, c[0x0][0x150] ;  /* 0x0000540000067ab9 */ /* 0x000fe20000000800 */
[----:B------:R-:W-:Y:S01]  /*7890*/  IMAD.MOV.U32 R14, RZ, RZ, R2 ;  /* 0x000000ffff0e7224 */ /* 0x000fe200078e0002 */
[----:B------:R-:W4:Y:S01]  /*78a0*/  S2R R24, SR_CTAID.Y ;  /* 0x0000000000187919 */ /* 0x000f220000002600 */
[----:B------:R-:W-:-:S04]  /*78b0*/  IMAD.MOV.U32 R15, RZ, RZ, R3 ;  /* 0x000000ffff0f7224 */ /* 0x000fc800078e0003 */
[----:B------:R-:W1:Y:S08]  /*78c0*/  LDC R25, c[0x0][0x144] ;  /* 0x00005100ff197b82 */ /* 0x000e700000000800 */
[----:B------:R-:W1:Y:S08]  /*78d0*/  LDC R18, c[0x0][0x630] ;  /* 0x00018c00ff127b82 */ /* 0x000e700000000800 */
[----:B------:R-:W1:Y:S01]  /*78e0*/  LDC.64 R20, c[0x0][0x620] ;  /* 0x00018800ff147b82 */ /* 0x000e620000000a00 */
[----:B--2---:R-:W-:-:S04]  /*78f0*/  ISETP.NE.U32.AND P0, PT, R16, RZ, PT ;  /* 0x000000ff1000720c */ /* 0x004fc80003f05070 */
[----:B------:R-:W-:Y:S02]  /*7900*/  ISETP.NE.AND.EX P0, PT, R17, RZ, PT, P0 ;  /* 0x000000ff1100720c */ /* 0x000fe40003f05300 */
[----:B0-----:R-:W-:-:S05]  /*7910*/  I2FP.F32.U32 R7, R22 ;  /* 0x0000001600077245 */ /* 0x001fca0000201000 */
[----:B------:R-:W-:-:S04]  /*7920*/  FMUL R7, R7, UR6 ;  /* 0x0000000607077c20 */ /* 0x000fc80008400000 */
[----:B------:R0:W2:Y:S02]  /*7930*/  F2I.U32.TRUNC.NTZ R23, R7 ;  /* 0x0000000700177305 */ /* 0x0000a4000020f000 */
[----:B----4-:R-:W-:Y:S05]  /*7940*/  @!P0 BRA `(.L_x_169) ;  /* 0x0000000000288947 */ /* 0x010fea0003800000 */
[----:B0-----:R-:W0:Y:S02]  /*7950*/  LDC R7, c[0x0][0x634] ;  /* 0x00018d00ff077b82 */ /* 0x001e240000000800 */
        /* <DEDUP_REMOVED lines=9> */
.L_x_169:
[-CC-:B-1----:R-:W-:Y:S01]  /*79f0*/  SHF.R.U64 R19, R14, R18.reuse, R15.reuse ;  /* 0x000000120e137219 */ /* 0x182fe2000000120f */
[----:B------:R-:W1:Y:S01]  /*7a00*/  LDC.64 R30, c[0x0][0x640] ;  /* 0x00019000ff1e7b82 */ /* 0x000e620000000a00 */
[----:B0-----:R-:W-:Y:S01]  /*7a10*/  SHF.R.U32.HI R7, RZ, R18, R15 ;  /* 0x00000012ff077219 */ /* 0x001fe2000001160f */
[----:B--2---:R-:W-:Y:S01]  /*7a20*/  IMAD.MOV R23, RZ, RZ, -R23 ;  /* 0x000000ffff177224 */ /* 0x004fe200078e0a17 */
[----:B------:R-:W-:Y:S01]  /*7a30*/  IADD3 R13, P0, RZ, -R19, RZ ;  /* 0x80000013ff0d7210 */ /* 0x000fe20007f1e0ff */
[----:B------:R-:W-:Y:S02]  /*7a40*/  ULDC UR6, c[0x0][0x154] ;  /* 0x0000550000067ab9 */ /* 0x000fe40000000800 */
[----:B------:R-:W-:Y:S02]  /*7a50*/  IMAD R25, R25, R23, R22 ;  /* 0x0000001719197224 */ /* 0x000fe400078e0216 */
[----:B------:R-:W0:Y:S01]  /*7a60*/  LDC R14, c[0x0][0x618] ;  /* 0x00018600ff0e7b82 */ /* 0x000e220000000800 */
[----:B------:R-:W-:-:S02]  /*7a70*/  IMAD.X R7, RZ, RZ, ~R7, P0 ;  /* 0x000000ffff077224 */ /* 0x000fc400000e0e07 */
[----:B------:R-:W-:-:S04]  /*7a80*/  IMAD.WIDE.U32 R10, R13, R20, R2 ;  /* 0x000000140d0a7225 */ /* 0x000fc800078e0002 */
[----:B------:R-:W-:Y:S01]  /*7a90*/  IMAD R12, R7, R20, RZ ;  /* 0x00000014070c7224 */ /* 0x000fe200078e02ff */
[----:B---3--:R-:W2:Y:S03]  /*7aa0*/  LDC R26, c[0x0][0x608] ;  /* 0x00018200ff1a7b82 */ /* 0x008ea60000000800 */
[----:B------:R-:W-:Y:S02]  /*7ab0*/  IMAD R7, R13, R21, R12 ;  /* 0x000000150d077224 */ /* 0x000fe400078e020c */
[----:B------:R-:W-:Y:S02]  /*7ac0*/  IMAD.MOV.U32 R13, RZ, RZ, 0x1 ;  /* 0x00000001ff0d7424 */ /* 0x000fe400078e00ff */
[----:B------:R-:W-:Y:S01]  /*7ad0*/  IMAD.IADD R7, R11, 0x1, R7 ;  /* 0x000000010b077824 */ /* 0x000fe200078e0207 */
[----:B------:R-:W3:Y:S01]  /*7ae0*/  LDC R28, c[0x0][0x658] ;  /* 0x00019600ff1c7b82 */ /* 0x000ee20000000800 */
[----:B------:R-:W-:-:S02]  /*7af0*/  I2FP.F32.U32 R11, R24 ;  /* 0x00000018000b7245 */ /* 0x000fc40000201000 */
[----:B-1----:R-:W-:-:S03]  /*7b00*/  ISETP.NE.U32.AND P0, PT, R30, RZ, PT ;  /* 0x000000ff1e00720c */ /* 0x002fc60003f05070 */
[----:B------:R-:W-:Y:S01]  /*7b10*/  FMUL R12, R11, UR6 ;  /* 0x000000060b0c7c20 */ /* 0x000fe20008400000 */
[----:B------:R-:W-:Y:S01]  /*7b20*/  ISETP.NE.AND.EX P0, PT, R31, RZ, PT, P0 ;  /* 0x000000ff1f00720c */ /* 0x000fe20003f05300 */
[----:B------:R-:W1:Y:S01]  /*7b30*/  LDC R23, c[0x0][0x148] ;  /* 0x00005200ff177b82 */ /* 0x000e620000000800 */
[-CC-:B0-----:R-:W-:Y:S01]  /*7b40*/  SHF.R.U64 R18, R10, R14.reuse, R7.reuse ;  /* 0x0000000e0a127219 */ /* 0x181fe20000001207 */
[----:B------:R0:W4:Y:S01]  /*7b50*/  F2I.U32.TRUNC.NTZ R20, R12 ;  /* 0x0000000c00147305 */ /* 0x000122000020f000 */
[----:B------:R-:W-:Y:S01]  /*7b60*/  SHF.R.U32.HI R7, RZ, R14, R7 ;  /* 0x0000000eff077219 */ /* 0x000fe20000011607 */
[----:B------:R-:W-:-:S04]  /*7b70*/  IMAD.MOV.U32 R11, RZ, RZ, -0x1 ;  /* 0xffffffffff0b7424 */ /* 0x000fc800078e00ff */
[----:B------:R-:W0:Y:S01]  /*7b80*/  LDC R22, c[0x0][0x600] ;  /* 0x00018000ff167b82 */ /* 0x000e220000000800 */
[-CC-:B--2---:R-:W-:Y:S02]  /*7b90*/  SHF.R.U64 R16, R18, R26.reuse, R7.reuse ;  /* 0x0000001a12107219 */ /* 0x184fe40000001207 */
[----:B------:R-:W-:-:S05]  /*7ba0*/  SHF.R.U32.HI R7, RZ, R26, R7 ;  /* 0x0000001aff077219 */ /* 0x000fca0000011607 */
[----:B------:R-:W2:Y:S01]  /*7bb0*/  LDC R29, c[0x0][0x648] ;  /* 0x00019200ff1d7b82 */ /* 0x000ea20000000800 */
[-C--:B---3--:R-:W-:Y:S02]  /*7bc0*/  SHF.L.U32 R10, R11, R28.reuse, RZ ;  /* 0x0000001c0b0a7219 */ /* 0x088fe400000006ff */
[--C-:B------:R-:W-:Y:S02]  /*7bd0*/  SHF.R.U64 R21, R16, R28, R7.reuse ;  /* 0x0000001c10157219 */ /* 0x100fe40000001207 */
[----:B------:R-:W-:Y:S02]  /*7be0*/  LOP3.LUT R27, RZ, R10, RZ, 0x33, !PT ;  /* 0x0000000aff1b7212 */ /* 0x000fe400078e33ff */
[-C--:B------:R-:W-:Y:S01]  /*7bf0*/  SHF.R.U32.HI R11, RZ, R28.reuse, R7 ;  /* 0x0000001cff0b7219 */ /* 0x080fe20000011607 */
[----:B------:R-:W3:Y:S01]  /*7c00*/  LDC R32, c[0x0][0x638] ;  /* 0x00018e00ff207b82 */ /* 0x000ee20000000800 */
[----:B------:R-:W-:Y:S01]  /*7c10*/  SHF.L.U32 R26, R13, R28, RZ ;  /* 0x0000001c0d1a7219 */ /* 0x000fe200000006ff */
[----:B------:R-:W-:-:S06]  /*7c20*/  IMAD.MOV.U32 R10, RZ, RZ, R21 ;  /* 0x000000ffff0a7224 */ /* 0x000fcc00078e0015 */
[----:B------:R-:W0:Y:S01]  /*7c30*/  LDC R33, c[0x0][0x610] ;  /* 0x00018400ff217b82 */ /* 0x000e220000000800 */
[----:B----4-:R-:W-:Y:S05]  /*7c40*/  @!P0 BRA `(.L_x_170) ;  /* 0x0000000000288947 */ /* 0x010fea0003800000 */
[----:B------:R-:W4:Y:S02]  /*7c50*/  LDC R10, c[0x0][0x64c] ;  /* 0x00019300ff0a7b82 */ /* 0x000f240000000800 */
[----:B----4-:R-:W-:-:S05]  /*7c60*/  IADD3 R7, P0, R21, R10, RZ ;  /* 0x0000000a15077210 */ /* 0x010fca0007f1e0ff */
[----:B------:R-:W-:-:S04]  /*7c70*/  IMAD.X R17, RZ, RZ, R11, P0 ;  /* 0x000000ffff117224 */ /* 0x000fc800000e060b */
[----:B------:R-:W-:-:S04]  /*7c80*/  IMAD.WIDE.U32 R10, R17, R30, RZ ;  /* 0x0000001e110a7225 */ /* 0x000fc800078e00ff */
[----:B0-----:R-:W-:-:S04]  /*7c90*/  IMAD.WIDE.U32 R12, P0, R7, R31, R10 ;  /* 0x0000001f070c7225 */ /* 0x001fc8000780000a */
[----:B------:R-:W-:-:S04]  /*7ca0*/  IMAD.WIDE.U32 R10, R7, R30, RZ ;  /* 0x0000001e070a7225 */ /* 0x000fc800078e00ff */
[----:B------:R-:W-:Y:S01]  /*7cb0*/  IMAD.X R15, RZ, RZ, RZ, P0 ;  /* 0x000000ffff0f7224 */ /* 0x000fe200000e06ff */
[----:B------:R-:W-:Y:S01]  /*7cc0*/  IADD3 RZ, P0, R11, R12, RZ ;  /* 0x0000000c0bff7210 */ /* 0x000fe20007f1e0ff */
[----:B------:R-:W-:-:S04]  /*7cd0*/  IMAD.MOV.U32 R14, RZ, RZ, R13 ;  /* 0x000000ffff0e7224 */ /* 0x000fc800078e000d */
[----:B------:R-:W-:-:S08]  /*7ce0*/  IMAD.WIDE.U32.X R10, R17, R31, R14, P0 ;  /* 0x0000001f110a7225 */ /* 0x000fd000000e040e */
.L_x_170:
[----:B--2---:R-:W-:Y:S01]  /*7cf0*/  SHF.R.U64 R7, R10, R29, R11 ;  /* 0x0000001d0a077219 */ /* 0x004fe2000000120b */
[----:B0-----:R-:W-:Y:S01]  /*7d00*/  VIADD R11, R22, 0xffffffff ;  /* 0xffffffff160b7836 */ /* 0x001fe20000000000 */
[----:B------:R-:W-:Y:S01]  /*7d10*/  LOP3.LUT R28, R16, R27, RZ, 0xc0, !PT ;  /* 0x0000001b101c7212 */ /* 0x000fe200078ec0ff */
[----:B------:R-:W-:Y:S02]  /*7d20*/  IMAD.MOV R20, RZ, RZ, -R20 ;  /* 0x000000ffff147224 */ /* 0x000fe400078e0a14 */
[----:B------:R-:W-:Y:S01]  /*7d30*/  IMAD.MOV R10, RZ, RZ, -R7 ;  /* 0x000000ffff0a7224 */ /* 0x000fe200078e0a07 */
[----:B------:R-:W-:Y:S01]  /*7d40*/  LOP3.LUT R18, R18, R11, RZ, 0xc0, !PT ;  /* 0x0000000b12127212 */ /* 0x000fe200078ec0ff */
[----:B------:R-:W-:Y:S02]  /*7d50*/  IMAD R28, R26, R7, R28 ;  /* 0x000000071a1c7224 */ /* 0x000fe400078e021c */
[----:B-1----:R-:W-:Y:S02]  /*7d60*/  @P2 IMAD R25, R23, R20, R24 ;  /* 0x0000001417192224 */ /* 0x002fe400078e0218 */
[----:B---3--:R-:W-:-:S02]  /*7d70*/  IMAD R7, R10, R32, R21 ;  /* 0x000000200a077224 */ /* 0x008fc400078e0215 */
[----:B------:R-:W-:Y:S02]  /*7d80*/  IMAD R28, R28, R33, R25 ;  /* 0x000000211c1c7224 */ /* 0x000fe400078e0219 */
[----:B------:R-:W-:Y:S02]  /*7d90*/  IMAD R7, R7, R22, R18 ;  /* 0x0000001607077224 */ /* 0x000fe400078e0212 */
[----:B------:R-:W-:-:S03]  /*7da0*/  IMAD.MOV.U32 R10, RZ, RZ, 0x1 ;  /* 0x00000001ff0a7424 */ /* 0x000fc600078e00ff */
[----:B------:R-:W-:Y:S02]  /*7db0*/  SEL R11, R7, R28, !P2 ;  /* 0x0000001c070b7207 */ /* 0x000fe40005000000 */
[----:B------:R-:W-:Y:S01]  /*7dc0*/  SEL R28, R28, R7, !P2 ;  /* 0x000000071c1c7207 */ /* 0x000fe20005000000 */
[----:B------:R-:W-:-:S07]  /*7dd0*/  IMAD.MOV.U32 R7, RZ, RZ, R19 ;  /* 0x000000ffff077224 */ /* 0x000fce00078e0013 */
.L_x_168:
[----:B------:R-:W-:Y:S01]  /*7de0*/  LOP3.LUT P0, RZ, R10, 0xff, RZ, 0xc0, !PT ;  /* 0x000000ff0aff7812 */ /* 0x000fe2000780c0ff */
[----:B------:R-:W-:-:S12]  /*7df0*/  IMAD.MOV.U32 R10, RZ, RZ, R28 ;  /* 0x000000ffff0a7224 */ /* 0x000fd800078e001c */
[----:B------:R-:W-:Y:S05]  /*7e00*/  @P0 BRA `(.L_x_171) ;  /* 0xffffff9000e80947 */ /* 0x000fea000383ffff */
[----:B------:R-:W-:Y:S05]  /*7e10*/  EXIT ;  /* 0x000000000000794d */ /* 0x000fea0003800000 */
.L_x_7:
[----:B0-----:R-:W-:Y:S01]  /*7e20*/  ULDC.64 UR4, c[0x0][0x650] ;  /* 0x0001940000047ab9 */ /* 0x001fe20000000a00 */
        /* <DEDUP_REMOVED lines=25> */
.L_x_173:
[----:B------:R-:W0:Y:S01]  /*7fc0*/  LDC.64 R28, c[0x0][0x640] ;  /* 0x00019000ff1c7b82 */ /* 0x000e220000000a00 */
[-CC-:B------:R-:W-:Y:S01]  /*7fd0*/  SHF.R.U64 R21, R16, R6.reuse, R17.reuse ;  /* 0x0000000610157219 */ /* 0x180fe20000001211 */
[----:B------:R-:W-:Y:S01]  /*7fe0*/  IMAD.MOV.U32 R31, RZ, RZ, 0x1 ;  /* 0x00000001ff1f7424 */ /* 0x000fe200078e00ff */
[----:B------:R-:W-:Y:S02]  /*7ff0*/  SHF.R.U32.HI R5, RZ, R6, R17 ;  /* 0x00000006ff057219 */ /* 0x000fe40000011611 */
        /* <DEDUP_REMOVED lines=9> */
[----:B0-----:R-:W-:Y:S01]  /*8090*/  ISETP.NE.U32.AND P0, PT, R28, RZ, PT ;  /* 0x000000ff1c00720c */ /* 0x001fe20003f05070 */
[----:B------:R-:W-:-:S03]  /*80a0*/  IMAD.MOV.U32 R11, RZ, RZ, -0x1 ;  /* 0xffffffffff0b7424 */ /* 0x000fc600078e00ff */
[----:B------:R-:W-:Y:S02]  /*80b0*/  ISETP.NE.AND.EX P0, PT, R29, RZ, PT, P0 ;  /* 0x000000ff1d00720c */ /* 0x000fe40003f05300 */
[----:B------:R-:W0:Y:S01]  /*80c0*/  LDC R24, c[0x0][0x600] ;  /* 0x00018000ff187b82 */ /* 0x000e220000000800 */
[-CC-:B-1----:R-:W-:Y:S02]  /*80d0*/  SHF.R.U64 R18, R10, R14.reuse, R5.reuse ;  /* 0x0000000e0a127219 */ /* 0x182fe40000001205 */
[----:B------:R-:W-:-:S05]  /*80e0*/  SHF.R.U32.HI R5, RZ, R14, R5 ;  /* 0x0000000eff057219 */ /* 0x000fca0000011605 */
        /* <DEDUP_REMOVED lines=21> */
.L_x_174:
[----:B-1----:R-:W-:Y:S01]  /*8240*/  SHF.R.U64 R6, R10, R25, R11 ;  /* 0x000000190a067219 */ /* 0x002fe2000000120b */
[----:B0-----:R-:W-:Y:S01]  /*8250*/  VIADD R11, R24, 0xffffffff ;  /* 0xffffffff180b7836 */ /* 0x001fe20000000000 */
[----:B------:R-:W-:Y:S01]  /*8260*/  SHF.L.U32 R9, R31, R26, RZ ;  /* 0x0000001a1f097219 */ /* 0x000fe200000006ff */
[----:B------:R-:W-:Y:S01]  /*8270*/  @P2 IMAD R12, R13, R20, R8 ;  /* 0x000000140d0c2224 */ /* 0x000fe200078e0208 */
[----:B------:R-:W-:Y:S01]  /*8280*/  LOP3.LUT R5, R22, R33, RZ, 0xc0, !PT ;  /* 0x0000002116057212 */ /* 0x000fe200078ec0ff */
[----:B------:R-:W-:Y:S01]  /*8290*/  IMAD.MOV R10, RZ, RZ, -R6 ;  /* 0x000000ffff0a7224 */ /* 0x000fe200078e0a06 */
[----:B------:R-:W-:Y:S01]  /*82a0*/  LOP3.LUT R18, R18, R11, RZ, 0xc0, !PT ;  /* 0x0000000b12127212 */ /* 0x000fe200078ec0ff */
[----:B------:R-:W-:Y:S02]  /*82b0*/  IMAD.MOV.U32 R8, RZ, RZ, 0x1 ;  /* 0x00000001ff087424 */ /* 0x000fe400078e00ff */
[----:B------:R-:W-:Y:S02]  /*82c0*/  IMAD R9, R9, R6, R5 ;  /* 0x0000000609097224 */ /* 0x000fe400078e0205 */
[----:B--2---:R-:W-:-:S02]  /*82d0*/  IMAD R5, R10, R27, R23 ;  /* 0x0000001b0a057224 */ /* 0x004fc400078e0217 */
[----:B---3--:R-:W-:Y:S02]  /*82e0*/  IMAD R6, R9, R30, R12 ;  /* 0x0000001e09067224 */ /* 0x008fe400078e020c */
[----:B------:R-:W-:Y:S01]  /*82f0*/  IMAD R9, R5, R24, R18 ;  /* 0x0000001805097224 */ /* 0x000fe200078e0212 */
[----:B------:R-:W-:Y:S01]  /*8300*/  PRMT R5, R8, 0x7610, R5 ;  /* 0x0000761008057816 */ /* 0x000fe20000000005 */
[----:B------:R-:W-:-:S03]  /*8310*/  IMAD.MOV.U32 R16, RZ, RZ, R21 ;  /* 0x000000ffff107224 */ /* 0x000fc600078e0015 */
[----:B------:R-:W-:Y:S02]  /*8320*/  SEL R17, R9, R6, !P2 ;  /* 0x0000000609117207 */ /* 0x000fe40005000000 */
[----:B------:R-:W-:-:S07]  /*8330*/  SEL R6, R6, R9, !P2 ;  /* 0x0000000906067207 */ /* 0x000fce0005000000 */
.L_x_172:
[----:B------:R-:W-:-:S08]  /*8340*/  NOP ;  /* 0x0000000000007918 */ /* 0x000fd00000000000 */
[----:B------:R-:W0:-:S00]  /*8350*/  USETMAXREG.DEALLOC.CTAPOOL 0x28 ;  /* 0x00000028000079c8 */ /* 0x000e0000080e0500 */
[----:B0-----:R-:W-:-:S13]  /*8360*/  ISETP.NE.AND P0, PT, R7, RZ, PT ;  /* 0x000000ff0700720c */ /* 0x001fda0003f05270 */
[----:B------:R-:W-:Y:S05]  /*8370*/  @P0 EXIT ;  /* 0x000000000000094d */ /* 0x000fea0003800000 */
[----:B------:R-:W-:Y:S01]  /*8380*/  LOP3.LUT P0, RZ, R5, 0xff, RZ, 0xc0, !PT ;  /* 0x000000ff05ff7812 */ /* 0x000fe2000780c0ff */
[----:B------:R-:W-:Y:S02]  /*8390*/  IMAD.MOV.U32 R11, RZ, RZ, 0x1 ;  /* 0x00000001ff0b7424 */ /* 0x000fe400078e00ff */
[----:B------:R-:W-:-:S10]  /*83a0*/  IMAD.MOV.U32 R15, RZ, RZ, RZ ;  /* 0x000000ffff0f7224 */ /* 0x000fd400078e00ff */
[----:B------:R-:W-:Y:S05]  /*83b0*/  @!P0 BRA `(.L_x_175) ;  /* 0x0000000c00708947 */ /* 0x000fea0003800000 */
[----:B------:R-:W0:Y:S01]  /*83c0*/  LDC R5, c[0x0][0x28c] ;  /* 0x0000a300ff057b82 */ /* 0x000e220000000800 */
[----:B------:R-:W-:Y:S01]  /*83d0*/  UMOV UR14, 0x1 ;  /* 0x00000001000e7882 */ /* 0x000fe20000000000 */
[----:B------:R-:W-:Y:S01]  /*83e0*/  ULDC UR9, c[0x0][0xc] ;  /* 0x0000030000097ab9 */ /* 0x000fe20000000800 */
[----:B------:R-:W-:Y:S01]  /*83f0*/  ULDC UR12, c[0x0][0x10] ;  /* 0x00000400000c7ab9 */ /* 0x000fe20000000800 */
[----:B------:R-:W-:Y:S01]  /*8400*/  ULDC UR5, c[0x0][0x658] ;  /* 0x0001960000057ab9 */ /* 0x000fe20000000800 */
[----:B------:R-:W-:Y:S01]  /*8410*/  UMOV UR7, 0xffffffff ;  /* 0xffffffff00077882 */ /* 0x000fe20000000000 */
[----:B------:R-:W-:Y:S01]  /*8420*/  BSSY B0, `(.L_x_175) ;  /* 0x00000d5000007945 */ /* 0x000fe20003800000 */
[----:B------:R-:W-:Y:S01]  /*8430*/  USHF.L.U32 UR7, UR7, UR5, URZ ;  /* 0x0000000507077299 */ /* 0x000fe2000800063f */
[----:B------:R-:W1:Y:S01]  /*8440*/  S2UR UR8, SR_CgaCtaId ;  /* 0x00000000000879c3 */ /* 0x000e620000008800 */
[----:B------:R-:W-:Y:S01]  /*8450*/  USHF.L.U32 UR5, UR14, UR5, URZ ;  /* 0x000000050e057299 */ /* 0x000fe2000800063f */
[----:B------:R-:W-:Y:S01]  /*8460*/  IMAD.MOV.U32 R13, RZ, RZ, 0x1 ;  /* 0x00000001ff0d7424 */ /* 0x000fe200078e00ff */
[----:B------:R-:W-:Y:S01]  /*8470*/  LOP3.LUT R14, R4, 0x2, RZ, 0xfc, !PT ;  /* 0x00000002040e7812 */ /* 0x000fe200078efcff */
[----:B------:R-:W-:Y:S01]  /*8480*/  IMAD.MOV.U32 R11, RZ, RZ, 0x1 ;  /* 0x00000001ff0b7424 */ /* 0x000fe200078e00ff */
[----:B------:R-:W-:Y:S01]  /*8490*/  ULDC UR4, c[0x0][0x600] ;  /* 0x0001800000047ab9 */ /* 0x000fe20000000800 */
[----:B------:R-:W-:Y:S01]  /*84a0*/  IMAD.MOV.U32 R15, RZ, RZ, RZ ;  /* 0x000000ffff0f7224 */ /* 0x000fe200078e00ff */
[----:B------:R-:W-:Y:S01]  /*84b0*/  UMOV UR15, 0x5 ;  /* 0x00000005000f7882 */ /* 0x000fe20000000000 */
[----:B------:R-:W-:-:S02]  /*84c0*/  UIADD3 UR4, UR4, -0x1, URZ ;  /* 0xffffffff04047890 */ /* 0x000fc4000fffe03f */
[----:B------:R-:W-:Y:S01]  /*84d0*/  ULOP3.LUT UR7, URZ, UR7, URZ, 0x33, !UPT ;  /* 0x000000073f077292 */ /* 0x000fe2000f8e333f */
[----:B------:R-:W-:Y:S01]  /*84e0*/  ULDC.64 UR30, c[0x0][0x198] ;  /* 0x00006600001e7ab9 */ /* 0x000fe20000000a00 */
[----:B0-----:R-:W-:-:S05]  /*84f0*/  VIADD R5, R5, 0x3f ;  /* 0x0000003f05057836 */ /* 0x001fca0000000000 */
[----:B------:R-:W-:Y:S01]  /*8500*/  SHF.R.S32.HI R8, RZ, 0x1f, R5 ;  /* 0x0000001fff087819 */ /* 0x000fe20000011405 */
[----:B-1----:R-:W-:-:S03]  /*8510*/  ULOP3.LUT UR10, UR8, 0x1, URZ, 0xc0, !UPT ;  /* 0x00000001080a7892 */ /* 0x002fc6000f8ec03f */
[----:B------:R-:W-:Y:S01]  /*8520*/  LEA.HI R8, R8, R5, RZ, 0x6 ;  /* 0x0000000508087211 */ /* 0x000fe200078f30ff */
[----:B------:R-:W-:Y:S02]  /*8530*/  USHF.R.U32.HI UR28, URZ, 0x1, UR8 ;  /* 0x000000013f1c7899 */ /* 0x000fe40008011608 */
[----:B------:R-:W-:Y:S01]  /*8540*/  USHF.L.U32 UR6, UR8, 0x6, URZ ;  /* 0x0000000608067899 */ /* 0x000fe2000800063f */
[----:B------:R-:W-:Y:S01]  /*8550*/  SHF.R.S32.HI R10, RZ, 0x6, R8 ;  /* 0x00000006ff0a7819 */ /* 0x000fe20000011408 */
[----:B------:R-:W-:Y:S02]  /*8560*/  USHF.L.U32 UR27, UR8, 0xc, URZ ;  /* 0x0000000c081b7899 */ /* 0x000fe4000800063f */
[----:B------:R-:W-:Y:S02]  /*8570*/  ULOP3.LUT UR8, UR8, 0xfffffffe, URZ, 0xc0, !UPT ;  /* 0xfffffffe08087892 */ /* 0x000fe4000f8ec03f */
[----:B------:R-:W-:Y:S01]  /*8580*/  UISETP.GT.U32.AND UP0, UPT, UR10, 0xffff, UPT ;  /* 0x0000ffff0a00788c */ /* 0x000fe2000bf04070 */
[----:B------:R-:W-:Y:S01]  /*8590*/  VIADD R5, R10, 0x1 ;  /* 0x000000010a057836 */ /* 0x000fe20000000000 */
[----:B------:R-:W-:-:S02]  /*85a0*/  USHF.L.U32 UR13, UR14, UR8, URZ ;  /* 0x000000080e0d7299 */ /* 0x000fc4000800063f */
[----:B------:R-:W-:Y:S02]  /*85b0*/  ULOP3.LUT UR11, UR8, 0x1, URZ, 0xfc, !UPT ;  /* 0x00000001080b7892 */ /* 0x000fe4000f8efc3f */
[----:B------:R-:W-:Y:S02]  /*85c0*/  UIMAD.WIDE.U32 UR8, UR9, UR12, URZ ;  /* 0x0000000c090872a5 */ /* 0x000fe4000f8e003f */
[----:B------:R-:W-:Y:S01]  /*85d0*/  USEL UR10, UR10, 0xffff, !UP0 ;  /* 0x0000ffff0a0a7887 */ /* 0x000fe2000c000000 */
[----:B------:R-:W-:Y:S01]  /*85e0*/  ULDC UR12, c[0x0][0x14] ;  /* 0x00000500000c7ab9 */ /* 0x000fe20000000800 */
[----:B------:R-:W-:Y:S02]  /*85f0*/  USHF.L.U32 UR11, UR14, UR11, URZ ;  /* 0x0000000b0e0b7299 */ /* 0x000fe4000800063f */
[----:B------:R-:W-:Y:S02]  /*8600*/  UIMAD.WIDE.U32 UR24, UR8, UR12, URZ ;  /* 0x0000000c081872a5 */ /* 0x000fe4000f8e003f */
[----:B------:R-:W-:-:S02]  /*8610*/  UIMAD UR14, UR9, UR12, URZ ;  /* 0x0000000c090e72a4 */ /* 0x000fc4000f8e023f */
[----:B------:R-:W-:Y:S02]  /*8620*/  ULOP3.LUT UR10, UR10, 0xffff, URZ, 0xc0, !UPT ;  /* 0x0000ffff0a0a7892 */ /* 0x000fe4000f8ec03f */
[----:B------:R-:W-:Y:S02]  /*8630*/  ULOP3.LUT UR6, UR6, 0x40, URZ, 0xc0, !UPT ;  /* 0x0000004006067892 */ /* 0x000fe4000f8ec03f */
[----:B------:R-:W-:Y:S02]  /*8640*/  ULOP3.LUT UR13, UR13, UR11, URZ, 0xfc, !UPT ;  /* 0x0000000b0d0d7292 */ /* 0x000fe4000f8efc3f */
[----:B------:R-:W-:Y:S02]  /*8650*/  UIADD3 UR14, UR25, UR14, URZ ;  /* 0x0000000e190e7290 */ /* 0x000fe4000fffe03f */
[----:B------:R-:W-:-:S12]  /*8660*/  USHF.L.U32 UR15, UR15, UR10, URZ ;  /* 0x0000000a0f0f7299 */ /* 0x000fd8000800063f */
.L_x_186:
[----:B------:R-:W-:-:S03]  /*8670*/  UMOV UR8, 0xffffffff ;  /* 0xffffffff00087882 */ /* 0x000fc60000000000 */
[----:B------:R-:W-:Y:S05]  /*8680*/  BRA.DIV UR8, `(.L_x_176) ;  /* 0x0000000e08887947 */ /* 0x000fea000b800000 */
[----:B------:R-:W-:-:S13]  /*8690*/  ELECT P0, URZ, PT ;  /* 0x00000000003f782f */ /* 0x000fda0003800000 */
.L_x_196:
[----:B------:R-:W0:Y:S01]  /*86a0*/  LDC R7, c[0x0][0x28c] ;  /* 0x0000a300ff077b82 */ /* 0x000e220000000800 */
[----:B------:R-:W-:Y:S01]  /*86b0*/  BSSY B1, `(.L_x_177) ;  /* 0x000003b000017945 */ /* 0x000fe20003800000 */
[----:B0-----:R-:W-:-:S13]  /*86c0*/  ISETP.LT.OR P0, PT, R7, 0x1, !P0 ;  /* 0x000000010700780c */ /* 0x001fda0004701670 */
[----:B------:R-:W-:Y:S05]  /*86d0*/  @P0 BRA `(.L_x_178) ;  /* 0x0000000000e00947 */ /* 0x000fea0003800000 */
[----:B------:R-:W-:Y:S01]  /*86e0*/  LEA R9, R6, UR28, 0x1 ;  /* 0x0000001c06097c11 */ /* 0x000fe2000f8e08ff */
[----:B------:R-:W-:Y:S01]  /*86f0*/  IMAD.MOV.U32 R21, RZ, RZ, RZ ;  /* 0x000000ffff157224 */ /* 0x000fe200078e00ff */
[----:B------:R-:W-:Y:S01]  /*8700*/  LEA R17, R17, UR6, 0x7 ;  /* 0x0000000611117c11 */ /* 0x000fe2000f8e38ff */
[----:B------:R-:W-:Y:S02]  /*8710*/  IMAD.MOV.U32 R6, RZ, RZ, R5 ;  /* 0x000000ffff067224 */ /* 0x000fe400078e0005 */
[----:B------:R-:W-:Y:S02]  /*8720*/  IMAD.MOV.U32 R7, RZ, RZ, R11 ;  /* 0x000000ffff077224 */ /* 0x000fe400078e000b */
[----:B------:R-:W-:Y:S02]  /*8730*/  IMAD.MOV.U32 R8, RZ, RZ, R15 ;  /* 0x000000ffff087224 */ /* 0x000fe400078e000f */
[----:B------:R-:W-:-:S07]  /*8740*/  IMAD.SHL.U32 R18, R9, 0x40, RZ ;  /* 0x0000004009127824 */ /* 0x000fce00078e00ff */
.L_x_181:
[----:B------:R-:W0:Y:S01]  /*8750*/  S2R R12, SR_CgaCtaId ;  /* 0x00000000000c7919 */ /* 0x000e220000008800 */
[----:B------:R-:W-:Y:S02]  /*8760*/  MOV R9, 0x400 ;  /* 0x0000040000097802 */ /* 0x000fe40000000f00 */
[----:B------:R-:W-:Y:S02]  /*8770*/  LOP3.LUT P1, RZ, R0, 0x7f, RZ, 0xc0, !PT ;  /* 0x0000007f00ff7812 */ /* 0x000fe4000782c0ff */
[----:B0-----:R-:W-:Y:S02]  /*8780*/  LEA R19, R12, R9, 0x18 ;  /* 0x000000090c137211 */ /* 0x001fe400078ec0ff */
[----:B------:R-:W-:-:S09]  /*8790*/  SHF.L.U32 R9, R7, 0x1f, RZ ;  /* 0x0000001f07097819 */ /* 0x000fd200000006ff */
[----:B------:R-:W0:Y:S01]  /*87a0*/  @!P1 LDC R12, c[0x0][0x500] ;  /* 0x00014000ff0c9b82 */ /* 0x000e220000000800 */
[----:B------:R-:W-:-:S04]  /*87b0*/  IMAD R20, R8, 0x8, R19 ;  /* 0x0000000808147824 */ /* 0x000fc800078e0213 */
[----:B------:R-:W1:Y:S02]  /*87c0*/  SYNCS.PHASECHK.TRANS64.TRYWAIT P0, [R20+URZ+0x18], R9 ;  /* 0x00001809140075a7 */ /* 0x000e64000800017f */
[----:B-1----:R-:W-:Y:S05]  /*87d0*/  @!P0 BRA `(.L_x_179) ;  /* 0x0000000c00548947 */ /* 0x002fea0003800000 */
.L_x_197:
[----:B-1----:R-:W-:Y:S01]  /*87e0*/  PRMT R9, R14, 0x9910, RZ ;  /* 0x000099100e097816 */ /* 0x002fe200000000ff */
[----:B0-----:R0:W-:Y:S03]  /*87f0*/  @!P1 SYNCS.ARRIVE.TRANS64 RZ, [R20+URZ], R12 ;  /* 0x0000000c14ff99a7 */ /* 0x0011e6000800003f */
[----:B------:R-:W-:-:S13]  /*8800*/  ISETP.NE.AND P0, PT, R9, 0x2, PT ;  /* 0x000000020900780c */ /* 0x000fda0003f05270 */
[----:B0-----:R-:W-:Y:S05]  /*8810*/  @P0 BRA `(.L_x_180) ;  /* 0x0000000000040947 */ /* 0x001fea0003800000 */
[----:B------:R-:W-:Y:S01]  /*8820*/  BPT.TRAP 0x1 ;  /* 0x000000040000795c */ /* 0x000fe20000300000 */
.L_x_180:
[----:B------:R-:W-:Y:S01]  /*8830*/  R2UR UR8, R8 ;  /* 0x00000000080872ca */ /* 0x000fe200000e0000 */
[----:B------:R-:W-:Y:S01]  /*8840*/  VIADD R6, R6, 0xffffffff ;  /* 0xffffffff06067836 */ /* 0x000fe20000000000 */
[----:B------:R-:W-:Y:S01]  /*8850*/  R2UR UR22, R19 ;  /* 0x00000000131672ca */ /* 0x000fe200000e0000 */
[----:B------:R-:W-:Y:S01]  /*8860*/  UIADD3 UR16, UP0, UR30, 0xf0, URZ ;  /* 0x000000f01e107890 */ /* 0x000fe2000ff1e03f */
[----:B------:R-:W-:Y:S01]  /*8870*/  R2UR UR23, R18 ;  /* 0x00000000121772ca */ /* 0x000fe200000e0000 */
[----:B------:R-:W-:Y:S01]  /*8880*/  UIADD3 UR32, UP1, UR30, 0x1f0, URZ ;  /* 0x000001f01e207890 */ /* 0x000fe2000ff3e03f */
[----:B------:R-:W-:Y:S01]  /*8890*/  R2UR UR9, R20 ;  /* 0x00000000140972ca */ /* 0x000fe200000e0000 */
[----:B------:R-:W-:Y:S01]  /*88a0*/  UIADD3.X UR17, URZ, UR31, URZ, UP0, !UPT ;  /* 0x0000001f3f117290 */ /* 0x000fe200087fe43f */
[----:B------:R-:W-:Y:S01]  /*88b0*/  R2UR UR10, R21 ;  /* 0x00000000150a72ca */ /* 0x000fe200000e0000 */
[----:B------:R-:W-:Y:S01]  /*88c0*/  UPRMT UR20, URZ, 0x5410, UR15 ;  /* 0x000054103f147896 */ /* 0x000fe2000800000f */
[----:B------:R-:W-:Y:S01]  /*88d0*/  R2UR UR12, R16 ;  /* 0x00000000100c72ca */ /* 0x000fe200000e0000 */
[----:B------:R-:W-:Y:S01]  /*88e0*/  VIADD R8, R8, 0x1 ;  /* 0x0000000108087836 */ /* 0x000fe20000000000 */
[----:B------:R-:W-:Y:S01]  /*88f0*/  R2UR UR26, R17 ;  /* 0x00000000111a72ca */ /* 0x000fe200000e0000 */
[----:B------:R-:W-:Y:S01]  /*8900*/  USHF.L.U32 UR8, UR8, 0xd, URZ ;  /* 0x0000000d08087899 */ /* 0x000fe2000800063f */
[----:B------:R-:W-:Y:S01]  /*8910*/  ISETP.GT.AND P1, PT, R6, 0x1, PT ;  /* 0x000000010600780c */ /* 0x000fe20003f24270 */
[----:B------:R-:W-:Y:S01]  /*8920*/  UPRMT UR29, URZ, 0x5410, UR13 ;  /* 0x000054103f1d7896 */ /* 0x000fe2000800000d */
[C---:B------:R-:W-:Y:S01]  /*8930*/  ISETP.NE.AND P0, PT, R8.reuse, 0x3, PT ;  /* 0x000000030800780c */ /* 0x040fe20003f05270 */
[----:B------:R-:W-:Y:S01]  /*8940*/  ULEA UR11, UR28, UR8, 0xc ;  /* 0x000000081c0b7291 */ /* 0x000fe2000f8e603f */
[----:B------:R-:W-:Y:S01]  /*8950*/  VIADD R21, R21, 0x40 ;  /* 0x0000004015157836 */ /* 0x000fe20000000000 */
[----:B------:R-:W-:Y:S01]  /*8960*/  ULOP3.LUT UR8, UR8, 0x1000, UR27, 0xf8, !UPT ;  /* 0x0000100008087892 */ /* 0x000fe2000f8ef81b */
[----:B------:R-:W-:Y:S01]  /*8970*/  SEL R12, RZ, 0x1, P0 ;  /* 0x00000001ff0c7807 */ /* 0x000fe20000000000 */
[----:B------:R-:W-:Y:S01]  /*8980*/  UIADD3 UR21, UR22, 0x100, UR11 ;  /* 0x0000010016157890 */ /* 0x000fe2000fffe00b */
[----:B------:R-:W-:Y:S01]  /*8990*/  SEL R8, R8, RZ, P0 ;  /* 0x000000ff08087207 */ /* 0x000fe20000000000 */
[----:B------:R-:W-:Y:S01]  /*89a0*/  UIADD3 UR22, UR22, 0x6100, UR8 ;  /* 0x0000610016167890 */ /* 0x000fe2000fffe008 */
[----:B------:R-:W-:Y:S01]  /*89b0*/  LOP3.LUT R7, R7, R12, RZ, 0x3c, !PT ;  /* 0x0000000c07077212 */ /* 0x000fe200078e3cff */
[----:B------:R-:W-:Y:S01]  /*89c0*/  UIADD3.X UR33, URZ, UR31, URZ, UP1, !UPT ;  /* 0x0000001f3f217290 */ /* 0x000fe20008ffe43f */
[----:B------:R-:W-:Y:S01]  /*89d0*/  UMOV UR18, 0x0 ;  /* 0x0000000000127882 */ /* 0x000fe20000000000 */
[----:B------:R-:W-:Y:S01]  /*89e0*/  UMOV UR19, 0x10000000 ;  /* 0x1000000000137882 */ /* 0x000fe20000000000 */
[----:B------:R-:W-:Y:S01]  /*89f0*/  UMOV UR11, UR23 ;  /* 0x00000017000b7c82 */ /* 0x000fe20008000000 */
[----:B------:R-:W-:-:S02]  /*8a00*/  UMOV UR8, UR21 ;  /* 0x0000001500087c82 */ /* 0x000fc40008000000 */
[----:B------:R0:W-:Y:S02]  /*8a10*/  UTMALDG.3D.MULTICAST [UR8], [UR16], UR20, desc[UR18] ;  /* 0x00001208100073b4 */ /* 0x0001e40008011814 */
[----:B0-----:R-:W-:Y:S01]  /*8a20*/  UMOV UR8, UR22 ;  /* 0x0000001600087c82 */ /* 0x001fe20008000000 */
[----:B------:R-:W-:Y:S02]  /*8a30*/  UMOV UR11, UR26 ;  /* 0x0000001a000b7c82 */ /* 0x000fe40008000000 */
[----:B------:R0:W-:Y:S02]  /*8a40*/  UTMALDG.3D.MULTICAST [UR8], [UR32], UR29, desc[UR18] ;  /* 0x00001208200073b4 */ /* 0x0001e4000801181d */
[----:B0-----:R-:W-:Y:S05]  /*8a50*/  @P1 BRA `(.L_x_181) ;  /* 0xfffffffc003c1947 */ /* 0x001fea000383ffff */
.L_x_178:
[----:B------:R-:W-:Y:S05]  /*8a60*/  BSYNC B1 ;  /* 0x0000000000017941 */ /* 0x000fea0003800000 */
.L_x_177:
[----:B------:R-:W-:Y:S01]  /*8a70*/  LOP3.LUT P1, RZ, R13, 0xff, RZ, 0xc0, !PT ;  /* 0x000000ff0dff7812 */ /* 0x000fe2000782c0ff */
[C---:B------:R-:W-:Y:S01]  /*8a80*/  IMAD.IADD R15, R10.reuse, 0x1, R15 ;  /* 0x000000010a0f7824 */ /* 0x040fe200078e020f */
[----:B------:R-:W-:Y:S01]  /*8a90*/  ULDC.64 UR8, c[0x0][0x650] ;  /* 0x0001940000087ab9 */ /* 0x000fe20000000a00 */
[C---:B------:R-:W-:Y:S01]  /*8aa0*/  ISETP.GE.U32.AND P3, PT, R10.reuse, 0x3, PT ;  /* 0x000000030a00780c */ /* 0x040fe20003f66070 */
[----:B------:R-:W-:Y:S01]  /*8ab0*/  BSSY B1, `(.L_x_182) ;  /* 0x0000069000017945 */ /* 0x000fe20003800000 */
[----:B------:R-:W-:Y:S01]  /*8ac0*/  IMAD.MOV.U32 R17, RZ, RZ, -0x1 ;  /* 0xffffffffff117424 */ /* 0x000fe200078e00ff */
[----:B------:R-:W-:Y:S01]  /*8ad0*/  ISETP.GT.U32.AND P0, PT, R15, 0x2, PT ;  /* 0x000000020f00780c */ /* 0x000fe20003f04070 */
[----:B------:R-:W-:Y:S01]  /*8ae0*/  IMAD.MOV.U32 R16, RZ, RZ, -0x1 ;  /* 0xffffffffff107424 */ /* 0x000fe200078e00ff */
[----:B------:R-:W-:Y:S02]  /*8af0*/  PRMT R13, RZ, 0x7610, R13 ;  /* 0x00007610ff0d7816 */ /* 0x000fe4000000000d */
[----:B------:R-:W-:-:S03]  /*8b00*/  ISETP.LT.U32.AND P0, PT, R10, 0x3, P0 ;  /* 0x000000030a00780c */ /* 0x000fc60000701070 */
[----:B------:R-:W0:Y:S01]  /*8b10*/  @P1 S2R R7, SR_CgaCtaId ;  /* 0x0000000000071919 */ /* 0x000e220000008800 */
[----:B------:R-:W-:-:S04]  /*8b20*/  @P1 MOV R6, 0x400 ;  /* 0x0000040000061802 */ /* 0x000fc80000000f00 */
[----:B0-----:R-:W-:Y:S01]  /*8b30*/  @P1 LEA R8, R7, R6, 0x18 ;  /* 0x0000000607081211 */ /* 0x001fe200078ec0ff */
[----:B------:R-:W-:Y:S01]  /*8b40*/  IMAD.WIDE.U32 R6, R15, -0x55555555, RZ ;  /* 0xaaaaaaab0f067825 */ /* 0x000fe200078e00ff */
[----:B------:R-:W-:Y:S02]  /*8b50*/  SEL R6, RZ, 0x1, !P0 ;  /* 0x00000001ff067807 */ /* 0x000fe40004000000 */
[----:B------:R0:W-:Y:S01]  /*8b60*/  @P1 SYNCS.ARRIVE.TRANS64.A1T0 RZ, [R8+URZ+0x48], RZ ;  /* 0x000048ff08ff19a7 */ /* 0x0001e2000810003f */
[----:B------:R-:W-:Y:S02]  /*8b70*/  IADD3 R2, P1, R2, UR24, RZ ;  /* 0x0000001802027c10 */ /* 0x000fe4000ff3e0ff */
[----:B------:R-:W-:Y:S01]  /*8b80*/  LOP3.LUT R11, R11, R6, RZ, 0x3c, !PT ;  /* 0x000000060b0b7212 */ /* 0x000fe200078e3cff */
[----:B------:R-:W-:Y:S01]  /*8b90*/  IMAD.MOV.U32 R6, RZ, RZ, -0x1 ;  /* 0xffffffffff067424 */ /* 0x000fe200078e00ff */
[----:B------:R-:W-:Y:S02]  /*8ba0*/  IADD3.X R3, R3, UR14, RZ, P1, !PT ;  /* 0x0000000e03037c10 */ /* 0x000fe40008ffe4ff */
[----:B------:R-:W-:-:S02]  /*8bb0*/  ISETP.GE.U32.AND P0, PT, R2, UR8, PT ;  /* 0x0000000802007c0c */ /* 0x000fc4000bf06070 */
[----:B0-----:R-:W-:Y:S02]  /*8bc0*/  SHF.R.U32.HI R8, RZ, 0x1, R7 ;  /* 0x00000001ff087819 */ /* 0x001fe40000011607 */
[----:B------:R-:W-:Y:S02]  /*8bd0*/  ISETP.GE.U32.AND.EX P0, PT, R3, UR9, PT, P0 ;  /* 0x0000000903007c0c */ /* 0x000fe4000bf06100 */
[----:B------:R-:W-:Y:S01]  /*8be0*/  @P3 LOP3.LUT R11, R11, 0x1, R8, 0x78, !PT ;  /* 0x000000010b0b3812 */ /* 0x000fe200078e7808 */
[----:B------:R-:W-:Y:S01]  /*8bf0*/  IMAD R15, R8, -0x3, R15 ;  /* 0xfffffffd080f7824 */ /* 0x000fe200078e020f */
[----:B------:R-:W-:-:S09]  /*8c00*/  PRMT R7, RZ, 0x7610, R7 ;  /* 0x00007610ff077816 */ /* 0x000fd20000000007 */
[----:B------:R-:W-:Y:S05]  /*8c10*/  @P0 BRA `(.L_x_183) ;  /* 0x0000000400480947 */ /* 0x000fea0003800000 */
[----:B------:R-:W0:Y:S01]  /*8c20*/  S2R R17, SR_CTAID.X ;  /* 0x0000000000117919 */ /* 0x000e220000002500 */
[----:B------:R-:W-:Y:S01]  /*8c30*/  ULDC.64 UR8, c[0x0][0x628] ;  /* 0x00018a0000087ab9 */ /* 0x000fe20000000a00 */
[----:B------:R-:W1:Y:S01]  /*8c40*/  LDC R18, c[0x0][0x144] ;  /* 0x00005100ff127b82 */ /* 0x000e620000000800 */
[----:B------:R-:W-:Y:S01]  /*8c50*/  ISETP.NE.U32.AND P0, PT, RZ, UR8, PT ;  /* 0x00000008ff007c0c */ /* 0x000fe2000bf05070 */
[----:B------:R-:W2:Y:S01]  /*8c60*/  S2R R12, SR_CTAID.Y ;  /* 0x00000000000c7919 */ /* 0x000ea20000002600 */
[----:B------:R-:W-:Y:S01]  /*8c70*/  ULDC UR10, c[0x0][0x150] ;  /* 0x00005400000a7ab9 */ /* 0x000fe20000000800 */
[----:B------:R-:W-:Y:S01]  /*8c80*/  ULDC UR11, c[0x0][0x630] ;  /* 0x00018c00000b7ab9 */ /* 0x000fe20000000800 */
[----:B------:R-:W-:Y:S01]  /*8c90*/  ISETP.NE.AND.EX P0, PT, RZ, UR9, PT, P0 ;  /* 0x00000009ff007c0c */ /* 0x000fe2000bf05300 */
[----:B------:R-:W-:Y:S01]  /*8ca0*/  IMAD.MOV.U32 R6, RZ, RZ, R2 ;  /* 0x000000ffff067224 */ /* 0x000fe200078e0002 */
[----:B0-----:R-:W-:-:S05]  /*8cb0*/  I2FP.F32.U32 R7, R17 ;  /* 0x0000001100077245 */ /* 0x001fca0000201000 */
[----:B------:R-:W-:Y:S01]  /*8cc0*/  FMUL R20, R7, UR10 ;  /* 0x0000000a07147c20 */ /* 0x000fe20008400000 */
[----:B------:R-:W-:-:S05]  /*8cd0*/  IMAD.MOV.U32 R7, RZ, RZ, R3 ;  /* 0x000000ffff077224 */ /* 0x000fca00078e0003 */
[----:B--2---:R-:W-:Y:S05]  /*8ce0*/  @!P0 BRA `(.L_x_184) ;  /* 0x0000000000288947 */ /* 0x004fea0003800000 */
[----:B------:R-:W-:Y:S02]  /*8cf0*/  ULDC UR10, c[0x0][0x634] ;  /* 0x00018d00000a7ab9 */ /* 0x000fe40000000800 */
[----:B------:R-:W-:-:S05]  /*8d00*/  IADD3 R7, P0, R2, UR10, RZ ;  /* 0x0000000a02077c10 */ /* 0x000fca000ff1e0ff */
[----:B------:R-:W-:-:S04]  /*8d10*/  IMAD.X R19, RZ, RZ, R3, P0 ;  /* 0x000000ffff137224 */ /* 0x000fc800000e0603 */
[----:B------:R-:W-:-:S04]  /*8d20*/  IMAD.WIDE.U32 R8, R19, UR8, RZ ;  /* 0x0000000813087c25 */ /* 0x000fc8000f8e00ff */
[----:B------:R-:W-:-:S04]  /*8d30*/  IMAD.WIDE.U32 R8, P0, R7, UR9, R8 ;  /* 0x0000000907087c25 */ /* 0x000fc8000f800008 */
[----:B------:R-:W-:-:S04]  /*8d40*/  IMAD.WIDE.U32 R6, R7, UR8, RZ ;  /* 0x0000000807067c25 */ /* 0x000fc8000f8e00ff */
[----:B------:R-:W-:Y:S01]  /*8d50*/  IMAD.MOV.U32 R6, RZ, RZ, R9 ;  /* 0x000000ffff067224 */ /* 0x000fe200078e0009 */
[----:B------:R-:W-:Y:S01]  /*8d60*/  IADD3 RZ, P1, R7, R8, RZ ;  /* 0x0000000807ff7210 */ /* 0x000fe20007f3e0ff */
[----:B------:R-:W-:-:S04]  /*8d70*/  IMAD.X R7, RZ, RZ, RZ, P0 ;  /* 0x000000ffff077224 */ /* 0x000fc800000e06ff */
[----:B------:R-:W-:-:S08]  /*8d80*/  IMAD.WIDE.U32.X R6, R19, UR9, R6, P1 ;  /* 0x0000000913067c25 */ /* 0x000fd000088e0406 */
.L_x_184:
[--C-:B------:R-:W-:Y:S01]  /*8d90*/  SHF.R.U64 R16, R6, UR11, R7.reuse ;  /* 0x0000000b06107c19 */ /* 0x100fe20008001207 */
[----:B------:R-:W0:Y:S01]  /*8da0*/  F2I.U32.TRUNC.NTZ R20, R20 ;  /* 0x0000001400147305 */ /* 0x000e22000020f000 */
[----:B------:R-:W-:Y:S01]  /*8db0*/  SHF.R.U32.HI R6, RZ, UR11, R7 ;  /* 0x0000000bff067c19 */ /* 0x000fe20008011607 */
[----:B------:R-:W-:Y:S01]  /*8dc0*/  ULDC.64 UR8, c[0x0][0x620] ;  /* 0x0001880000087ab9 */ /* 0x000fe20000000a00 */
[----:B------:R-:W-:Y:S01]  /*8dd0*/  IADD3 R9, P0, RZ, -R16, RZ ;  /* 0x80000010ff097210 */ /* 0x000fe20007f1e0ff */
[----:B------:R-:W-:Y:S01]  /*8de0*/  ULDC.64 UR10, c[0x0][0x640] ;  /* 0x00019000000a7ab9 */ /* 0x000fe20000000a00 */
[----:B------:R-:W2:Y:S03]  /*8df0*/  LDC R21, c[0x0][0x148] ;  /* 0x00005200ff157b82 */ /* 0x000ea60000000800 */
[----:B------:R-:W-:Y:S01]  /*8e00*/  IMAD.X R6, RZ, RZ, ~R6, P0 ;  /* 0x000000ffff067224 */ /* 0x000fe200000e0e06 */
[----:B------:R-:W-:-:S03]  /*8e10*/  ISETP.NE.U32.AND P0, PT, RZ, UR10, PT ;  /* 0x0000000aff007c0c */ /* 0x000fc6000bf05070 */
[----:B------:R-:W-:Y:S01]  /*8e20*/  IMAD R8, R6, UR8, RZ ;  /* 0x0000000806087c24 */ /* 0x000fe2000f8e02ff */
[----:B------:R-:W-:Y:S01]  /*8e30*/  ISETP.NE.AND.EX P0, PT, RZ, UR11, PT, P0 ;  /* 0x0000000bff007c0c */ /* 0x000fe2000bf05300 */
[----:B------:R-:W-:Y:S01]  /*8e40*/  IMAD.WIDE.U32 R6, R9, UR8, R2 ;  /* 0x0000000809067c25 */ /* 0x000fe2000f8e0002 */
[----:B------:R-:W-:-:S03]  /*8e50*/  ULDC UR8, c[0x0][0x618] ;  /* 0x0001860000087ab9 */ /* 0x000fc60000000800 */
[----:B------:R-:W-:Y:S01]  /*8e60*/  IMAD R9, R9, UR9, R8 ;  /* 0x0000000909097c24 */ /* 0x000fe2000f8e0208 */
[----:B------:R-:W-:Y:S01]  /*8e70*/  ULDC UR9, c[0x0][0x154] ;  /* 0x0000550000097ab9 */ /* 0x000fe20000000800 */
[----:B0-----:R-:W-:Y:S02]  /*8e80*/  IMAD.MOV R8, RZ, RZ, -R20 ;  /* 0x000000ffff087224 */ /* 0x001fe400078e0a14 */
[----:B------:R-:W-:Y:S02]  /*8e90*/  IMAD.IADD R7, R7, 0x1, R9 ;  /* 0x0000000107077824 */ /* 0x000fe400078e0209 */
[----:B-1----:R-:W-:Y:S01]  /*8ea0*/  IMAD R17, R18, R8, R17 ;  /* 0x0000000812117224 */ /* 0x002fe200078e0211 */
[----:B------:R-:W-:Y:S02]  /*8eb0*/  I2FP.F32.U32 R8, R12 ;  /* 0x0000000c00087245 */ /* 0x000fe40000201000 */
[--C-:B------:R-:W-:Y:S02]  /*8ec0*/  SHF.R.U64 R18, R6, UR8, R7.reuse ;  /* 0x0000000806127c19 */ /* 0x100fe40008001207 */
[----:B------:R-:W-:Y:S01]  /*8ed0*/  SHF.R.U32.HI R7, RZ, UR8, R7 ;  /* 0x00000008ff077c19 */ /* 0x000fe20008011607 */
[----:B------:R-:W-:Y:S01]  /*8ee0*/  FMUL R8, R8, UR9 ;  /* 0x0000000908087c20 */ /* 0x000fe20008400000 */
[----:B------:R-:W-:-:S02]  /*8ef0*/  ULDC UR8, c[0x0][0x608] ;  /* 0x0001820000087ab9 */ /* 0x000fc40000000800 */
[--C-:B------:R-:W-:Y:S01]  /*8f00*/  SHF.R.U64 R20, R18, UR8, R7.reuse ;  /* 0x0000000812147c19 */ /* 0x100fe20008001207 */
[----:B------:R0:W1:Y:S01]  /*8f10*/  F2I.U32.TRUNC.NTZ R22, R8 ;  /* 0x0000000800167305 */ /* 0x000062000020f000 */
[----:B------:R-:W-:Y:S01]  /*8f20*/  SHF.R.U32.HI R7, RZ, UR8, R7 ;  /* 0x00000008ff077c19 */ /* 0x000fe20008011607 */
[----:B------:R-:W-:-:S03]  /*8f30*/  ULDC UR8, c[0x0][0x658] ;  /* 0x0001960000087ab9 */ /* 0x000fc60000000800 */
[--C-:B------:R-:W-:Y:S02]  /*8f40*/  SHF.R.U64 R19, R20, UR8, R7.reuse ;  /* 0x0000000814137c19 */ /* 0x100fe40008001207 */
[----:B------:R-:W-:-:S03]  /*8f50*/  SHF.R.U32.HI R23, RZ, UR8, R7 ;  /* 0x00000008ff177c19 */ /* 0x000fc60008011607 */
[----:B------:R-:W-:Y:S02]  /*8f60*/  IMAD.MOV.U32 R6, RZ, RZ, R19 ;  /* 0x000000ffff067224 */ /* 0x000fe400078e0013 */
[----:B------:R-:W-:Y:S01]  /*8f70*/  IMAD.MOV.U32 R7, RZ, RZ, R23 ;  /* 0x000000ffff077224 */ /* 0x000fe200078e0017 */
[----:B0-----:R-:W-:Y:S06]  /*8f80*/  @!P0 BRA `(.L_x_185) ;  /* 0x0000000000288947 */ /* 0x001fec0003800000 */
        /* <DEDUP_REMOVED lines=10> */
.L_x_185:
[----:B------:R-:W-:Y:S01]  /*9030*/  ULDC UR8, c[0x0][0x648] ;  /* 0x0001920000087ab9 */ /* 0x000fe20000000800 */
[----:B-1----:R-:W-:Y:S01]  /*9040*/  IMAD.MOV R22, RZ, RZ, -R22 ;  /* 0x000000ffff167224 */ /* 0x002fe200078e0a16 */
[----:B------:R-:W-:Y:S01]  /*9050*/  SHF.R.U64 R7, R6, UR8, R7 ;  /* 0x0000000806077c19 */ /* 0x000fe20008001207 */
[----:B------:R-:W-:Y:S01]  /*9060*/  ULDC UR8, c[0x0][0x638] ;  /* 0x00018e0000087ab9 */ /* 0x000fe20000000800 */
[----:B------:R-:W-:Y:S01]  /*9070*/  LOP3.LUT R6, R20, UR7, RZ, 0xc0, !PT ;  /* 0x0000000714067c12 */ /* 0x000fe2000f8ec0ff */
[----:B--2---:R-:W-:Y:S01]  /*9080*/  @P2 IMAD R17, R21, R22, R12 ;  /* 0x0000001615112224 */ /* 0x004fe200078e020c */
[----:B------:R-:W-:Y:S01]  /*9090*/  LOP3.LUT R18, R18, UR4, RZ, 0xc0, !PT ;  /* 0x0000000412127c12 */ /* 0x000fe2000f8ec0ff */
[----:B------:R-:W-:Y:S01]  /*90a0*/  IMAD.MOV R8, RZ, RZ, -R7 ;  /* 0x000000ffff087224 */ /* 0x000fe200078e0a07 */
[----:B------:R-:W-:Y:S01]  /*90b0*/  ULDC UR9, c[0x0][0x610] ;  /* 0x0001840000097ab9 */ /* 0x000fe20000000800 */
[----:B------:R-:W-:Y:S02]  /*90c0*/  IMAD R6, R7, UR5, R6 ;  /* 0x0000000507067c24 */ /* 0x000fe4000f8e0206 */
[----:B------:R-:W-:Y:S01]  /*90d0*/  IMAD R19, R8, UR8, R19 ;  /* 0x0000000808137c24 */ /* 0x000fe2000f8e0213 */
[----:B------:R-:W-:Y:S01]  /*90e0*/  ULDC UR8, c[0x0][0x600] ;  /* 0x0001800000087ab9 */ /* 0x000fe20000000800 */
[----:B------:R-:W-:-:S02]  /*90f0*/  IMAD R6, R6, UR9, R17 ;  /* 0x0000000906067c24 */ /* 0x000fc4000f8e0211 */
[----:B------:R-:W-:Y:S02]  /*9100*/  IMAD R19, R19, UR8, R18 ;  /* 0x0000000813137c24 */ /* 0x000fe4000f8e0212 */
[----:B------:R-:W-:-:S03]  /*9110*/  IMAD.MOV.U32 R7, RZ, RZ, 0x1 ;  /* 0x00000001ff077424 */ /* 0x000fc600078e00ff */
[----:B------:R-:W-:Y:S02]  /*9120*/  SEL R17, R19, R6, !P2 ;  /* 0x0000000613117207 */ /* 0x000fe40005000000 */
[----:B------:R-:W-:-:S07]  /*9130*/  SEL R6, R6, R19, !P2 ;  /* 0x0000001306067207 */ /* 0x000fce0005000000 */
.L_x_183:
[----:B------:R-:W-:Y:S05]  /*9140*/  BSYNC B1 ;  /* 0x0000000000017941 */ /* 0x000fea0003800000 */
.L_x_182:
[----:B------:R-:W-:-:S13]  /*9150*/  LOP3.LUT P0, RZ, R7, 0xff, RZ, 0xc0, !PT ;  /* 0x000000ff07ff7812 */ /* 0x000fda000780c0ff */
[----:B------:R-:W-:Y:S05]  /*9160*/  @P0 BRA `(.L_x_186) ;  /* 0xfffffff400400947 */ /* 0x000fea000383ffff */
[----:B------:R-:W-:Y:S05]  /*9170*/  BSYNC B0 ;  /* 0x0000000000007941 */ /* 0x000fea0003800000 */
.L_x_175:
[----:B------:R-:W-:-:S03]  /*9180*/  UMOV UR8, 0xffffffff ;  /* 0xffffffff00087882 */ /* 0x000fc60000000000 */
[----:B------:R-:W-:Y:S05]  /*9190*/  BRA.DIV UR8, `(.L_x_187) ;  /* 0x0000000208f87947 */ /* 0x000fea000b800000 */
[----:B------:R-:W-:-:S13]  /*91a0*/  ELECT P0, URZ, PT ;  /* 0x00000000003f782f */ /* 0x000fda0003800000 */
.L_x_200:
[----:B------:R-:W-:Y:S04]  /*91b0*/  BSSY B0, `(.L_x_188) ;  /* 0x0000022000007945 */ /* 0x000fe80003800000 */
[----:B------:R-:W-:Y:S05]  /*91c0*/  @!P0 BRA `(.L_x_189) ;  /* 0x0000000000808947 */ /* 0x000fea0003800000 */
[----:B------:R-:W-:-:S04]  /*91d0*/  LOP3.LUT R4, R4, 0x2, RZ, 0xfc, !PT ;  /* 0x0000000204047812 */ /* 0x000fc800078efcff */
[----:B------:R-:W-:-:S13]  /*91e0*/  ISETP.NE.AND P0, PT, R4, 0x3, PT ;  /* 0x000000030400780c */ /* 0x000fda0003f05270 */
[----:B------:R-:W-:Y:S05]  /*91f0*/  @!P0 BRA `(.L_x_190) ;  /* 0x0000000000048947 */ /* 0x000fea0003800000 */
[----:B------:R-:W-:Y:S01]  /*9200*/  BPT.TRAP 0x1 ;  /* 0x000000040000795c */ /* 0x000fe20000300000 */
.L_x_190:
[----:B------:R-:W0:Y:S01]  /*9210*/  S2R R3, SR_CgaCtaId ;  /* 0x0000000000037919 */ /* 0x000e220000008800 */
[----:B------:R-:W-:-:S04]  /*9220*/  MOV R0, 0x400 ;  /* 0x0000040000007802 */ /* 0x000fc80000000f00 */
[----:B0-----:R-:W-:Y:S02]  /*9230*/  LEA R0, R3, R0, 0x18 ;  /* 0x0000000003007211 */ /* 0x001fe400078ec0ff */
[----:B------:R-:W-:-:S03]  /*9240*/  SHF.L.U32 R3, R11, 0x1f, RZ ;  /* 0x0000001f0b037819 */ /* 0x000fc600000006ff */
[----:B------:R-:W-:-:S04]  /*9250*/  VIADD R0, R0, 0x18 ;  /* 0x0000001800007836 */ /* 0x000fc80000000000 */
[C---:B------:R-:W-:Y:S02]  /*9260*/  IMAD R4, R15.reuse, 0x8, R0 ;  /* 0x000000080f047824 */ /* 0x040fe400078e0200 */
[----:B------:R-:W-:Y:S02]  /*9270*/  VIADD R15, R15, 0x1 ;  /* 0x000000010f0f7836 */ /* 0x000fe40000000000 */
[----:B------:R-:W0:Y:S03]  /*9280*/  SYNCS.PHASECHK.TRANS64.TRYWAIT P0, [R4+URZ], R3 ;  /* 0x00000003040075a7 */ /* 0x000e26000800017f */
[----:B------:R-:W-:-:S04]  /*9290*/  ISETP.NE.AND P1, PT, R15, 0x3, PT ;  /* 0x000000030f00780c */ /* 0x000fc80003f25270 */
[----:B------:R-:W-:Y:S02]  /*92a0*/  SEL R2, RZ, 0x1, P1 ;  /* 0x00000001ff027807 */ /* 0x000fe40000800000 */
[----:B------:R-:W-:Y:S02]  /*92b0*/  SEL R15, R15, RZ, P1 ;  /* 0x000000ff0f0f7207 */ /* 0x000fe40000800000 */
[----:B------:R-:W-:-:S03]  /*92c0*/  LOP3.LUT R11, R11, R2, RZ, 0x3c, !PT ;  /* 0x000000020b0b7212 */ /* 0x000fc600078e3cff */
[----:B------:R-:W-:Y:S01]  /*92d0*/  IMAD R6, R15, 0x8, R0 ;  /* 0x000000080f067824 */ /* 0x000fe200078e0200 */
[----:B------:R-:W-:Y:S01]  /*92e0*/  SHF.L.U32 R5, R11, 0x1f, RZ ;  /* 0x0000001f0b057819 */ /* 0x000fe200000006ff */
[----:B0-----:R-:W-:Y:S06]  /*92f0*/  @!P0 BRA `(.L_x_191) ;  /* 0x0000000000c08947 */ /* 0x001fec0003800000 */
.L_x_201:
[----:B------:R-:W1:Y:S01]  /*9300*/  SYNCS.PHASECHK.TRANS64.TRYWAIT P0, [R6+URZ], R5 ;  /* 0x00000005060075a7 */ /* 0x000e62000800017f */
[----:B------:R-:W-:-:S05]  /*9310*/  VIADD R2, R15, 0x1 ;  /* 0x000000010f027836 */ /* 0x000fca0000000000 */
[----:B------:R-:W-:-:S04]  /*9320*/  ISETP.NE.AND P1, PT, R2, 0x3, PT ;  /* 0x000000030200780c */ /* 0x000fc80003f25270 */
[----:B0-----:R-:W-:Y:S02]  /*9330*/  SEL R4, RZ, 0x1, P1 ;  /* 0x00000001ff047807 */ /* 0x001fe40000800000 */
[----:B------:R-:W-:Y:S02]  /*9340*/  SEL R3, R2, RZ, P1 ;  /* 0x000000ff02037207 */ /* 0x000fe40000800000 */
[----:B------:R-:W-:Y:S01]  /*9350*/  LOP3.LUT R4, R11, R4, RZ, 0x3c, !PT ;  /* 0x000000040b047212 */ /* 0x000fe200078e3cff */
[----:B-1----:R-:W-:Y:S06]  /*9360*/  @!P0 BRA `(.L_x_192) ;  /* 0x0000000000b88947 */ /* 0x002fec0003800000 */
.L_x_202:
[----:B------:R-:W-:Y:S01]  /*9370*/  IMAD R3, R3, 0x8, R0 ;  /* 0x0000000803037824 */ /* 0x000fe200078e0200 */
[----:B------:R-:W-:-:S07]  /*9380*/  SHF.L.U32 R0, R4, 0x1f, RZ ;  /* 0x0000001f04007819 */ /* 0x000fce00000006ff */
.L_x_193:
[----:B-1----:R1:W2:Y:S02]  /*9390*/  SYNCS.PHASECHK.TRANS64.TRYWAIT P0, [R3+URZ], R0 ;  /* 0x00000000030075a7 */ /* 0x0022a4000800017f */
[----:B--2---:R-:W-:Y:S05]  /*93a0*/  @!P0 NANOSLEEP.SYNCS 0x989680 ;  /* 0x009896800000895d */ /* 0x004fea0003900000 */
[----:B------:R-:W2:Y:S02]  /*93b0*/  @!P0 SYNCS.PHASECHK.TRANS64 P0, [R3+URZ], R0 ;  /* 0x00000000030085a7 */ /* 0x000ea4000800007f */
[----:B--2---:R-:W-:Y:S05]  /*93c0*/  @!P0 BRA `(.L_x_193) ;  /* 0xfffffffc00f08947 */ /* 0x004fea000383ffff */
.L_x_189:
[----:B------:R-:W-:Y:S05]  /*93d0*/  BSYNC B0 ;  /* 0x0000000000007941 */ /* 0x000fea0003800000 */
.L_x_188:
[----:B------:R-:W-:Y:S05]  /*93e0*/  EXIT ;  /* 0x000000000000794d */ /* 0x000fea0003800000 */
.L_x_21:
[----:B-1----:R-:W-:-:S04]  /*93f0*/  IMAD.U32 R13, RZ, RZ, UR6 ;  /* 0x00000006ff0d7e24 */ /* 0x002fc8000f8e00ff */
[----:B------:R1:W4:Y:S03]  /*9400*/  SYNCS.PHASECHK.TRANS64.TRYWAIT P0, [R13+URZ], R12 ;  /* 0x0000000c0d0075a7 */ /* 0x000326000800017f */
[----:B----4-:R-:W-:Y:S05]  /*9410*/  @!P0 NANOSLEEP.SYNCS 0x989680 ;  /* 0x009896800000895d */ /* 0x010fea0003900000 */
[----:B------:R-:W4:Y:S02]  /*9420*/  @!P0 SYNCS.PHASECHK.TRANS64 P0, [R13+URZ], R12 ;  /* 0x0000000c0d0085a7 */ /* 0x000f24000800007f */
[----:B----4-:R-:W-:Y:S05]  /*9430*/  @!P0 BRA `(.L_x_21) ;  /* 0xfffffffc00ec8947 */ /* 0x010fea000383ffff */
[----:B------:R-:W-:Y:S05]  /*9440*/  BRA `(.L_x_20) ;  /* 0xffffff8000e47947 */ /* 0x000fea000383ffff */
.L_x_27:
[----:B-1----:R-:W-:-:S04]  /*9450*/  IMAD.U32 R145, RZ, RZ, UR12 ;  /* 0x0000000cff917e24 */ /* 0x002fc8000f8e00ff */
[----:B------:R1:W4:Y:S03]  /*9460*/  SYNCS.PHASECHK.TRANS64.TRYWAIT P0, [R145+URZ], R140 ;  /* 0x0000008c910075a7 */ /* 0x000326000800017f */
[----:B----4-:R-:W-:Y:S05]  /*9470*/  @!P0 NANOSLEEP.SYNCS 0x989680 ;  /* 0x009896800000895d */ /* 0x010fea0003900000 */
[----:B------:R-:W4:Y:S02]  /*9480*/  @!P0 SYNCS.PHASECHK.TRANS64 P0, [R145+URZ], R140 ;  /* 0x0000008c910085a7 */ /* 0x000f24000800007f */
[----:B----4-:R-:W-:Y:S05]  /*9490*/  @!P0 BRA `(.L_x_27) ;  /* 0xfffffffc00ec8947 */ /* 0x010fea000383ffff */
[----:B------:R-:W-:Y:S05]  /*94a0*/  BRA `(.L_x_26) ;  /* 0xffffff8c00287947 */ /* 0x000fea000383ffff */
.L_x_176:
[----:B------:R-:W-:Y:S01]  /*94b0*/  BSSY B1, `(.L_x_194) ;  /* 0x0000006000017945 */ /* 0x000fe20003800000 */
[----:B------:R-:W-:-:S07]  /*94c0*/  IMAD.MOV.U32 R7, RZ, RZ, -0x1 ;  /* 0xffffffffff077424 */ /* 0x000fce00078e00ff */
[----:B------:R-:W-:Y:S05]  /*94d0*/  WARPSYNC.COLLECTIVE R7, `(.L_x_195) ;  /* 0x00000000070c7348 */ /* 0x000fea0003c00000 */
[----:B------:R-:W-:Y:S02]  /*94e0*/  ELECT P0, UR62, PT ;  /* 0x00000000003e782f */ /* 0x000fe40003800000 */
[----:B------:R-:W-:Y:S01]  /*94f0*/  MOV R7, UR62 ;  /* 0x0000003e00077c02 */ /* 0x000fe20008000f00 */
[----:B------:R-:W-:Y:S10]  /*9500*/  ENDCOLLECTIVE ;  /* 0x000000000000791b */ /* 0x000ff40003800000 */
.L_x_195:
[----:B------:R-:W-:Y:S05]  /*9510*/  BSYNC B1 ;  /* 0x0000000000017941 */ /* 0x000fea0003800000 */
.L_x_194:
[----:B------:R-:W-:Y:S05]  /*9520*/  BRA `(.L_x_196) ;  /* 0xfffffff0005c7947 */ /* 0x000fea000383ffff */
.L_x_179:
[----:B-1----:R1:W2:Y:S02]  /*9530*/  SYNCS.PHASECHK.TRANS64.TRYWAIT P0, [R20+URZ+0x18], R9 ;  /* 0x00001809140075a7 */ /* 0x0022a4000800017f */
[----:B--2---:R-:W-:Y:S05]  /*9540*/  @!P0 NANOSLEEP.SYNCS 0x989680 ;  /* 0x009896800000895d */ /* 0x004fea0003900000 */
[----:B------:R-:W2:Y:S02]  /*9550*/  @!P0 SYNCS.PHASECHK.TRANS64 P0, [R20+URZ+0x18], R9 ;  /* 0x00001809140085a7 */ /* 0x000ea4000800007f */
[----:B--2---:R-:W-:Y:S05]  /*9560*/  @!P0 BRA `(.L_x_179) ;  /* 0xfffffffc00f08947 */ /* 0x004fea000383ffff */
[----:B------:R-:W-:Y:S05]  /*9570*/  BRA `(.L_x_197) ;  /* 0xfffffff000987947 */ /* 0x000fea000383ffff */
.L_x_187:
[----:B------:R-:W-:Y:S01]  /*9580*/  BSSY B0, `(.L_x_198) ;  /* 0x0000006000007945 */ /* 0x000fe20003800000 */
[----:B------:R-:W-:-:S07]  /*9590*/  IMAD.MOV.U32 R7, RZ, RZ, -0x1 ;  /* 0xffffffffff077424 */ /* 0x000fce00078e00ff */
[----:B------:R-:W-:Y:S05]  /*95a0*/  WARPSYNC.COLLECTIVE R7, `(.L_x_199) ;  /* 0x00000000070c7348 */ /* 0x000fea0003c00000 */
[----:B------:R-:W-:Y:S02]  /*95b0*/  ELECT P0, UR62, PT ;  /* 0x00000000003e782f */ /* 0x000fe40003800000 */
[----:B------:R-:W-:Y:S01]  /*95c0*/  MOV R7, UR62 ;  /* 0x0000003e00077c02 */ /* 0x000fe20008000f00 */
[----:B------:R-:W-:Y:S10]  /*95d0*/  ENDCOLLECTIVE ;  /* 0x000000000000791b */ /* 0x000ff40003800000 */
.L_x_199:
[----:B------:R-:W-:Y:S05]  /*95e0*/  BSYNC B0 ;  /* 0x0000000000007941 */ /* 0x000fea0003800000 */
.L_x_198:
[----:B------:R-:W-:Y:S05]  /*95f0*/  BRA `(.L_x_200) ;  /* 0xfffffff800ec7947 */ /* 0x000fea000383ffff */
.L_x_191:
[----:B0-----:R0:W1:Y:S02]  /*9600*/  SYNCS.PHASECHK.TRANS64.TRYWAIT P0, [R4+URZ], R3 ;  /* 0x00000003040075a7 */ /* 0x001064000800017f */
[----:B-1----:R-:W-:Y:S05]  /*9610*/  @!P0 NANOSLEEP.SYNCS 0x989680 ;  /* 0x009896800000895d */ /* 0x002fea0003900000 */
[----:B------:R-:W1:Y:S02]  /*9620*/  @!P0 SYNCS.PHASECHK.TRANS64 P0, [R4+URZ], R3 ;  /* 0x00000003040085a7 */ /* 0x000e64000800007f */
[----:B-1----:R-:W-:Y:S05]  /*9630*/  @!P0 BRA `(.L_x_191) ;  /* 0xfffffffc00f08947 */ /* 0x002fea000383ffff */
[----:B------:R-:W-:Y:S05]  /*9640*/  BRA `(.L_x_201) ;  /* 0xfffffffc002c7947 */ /* 0x000fea000383ffff */
.L_x_192:
[----:B0-----:R0:W1:Y:S02]  /*9650*/  SYNCS.PHASECHK.TRANS64.TRYWAIT P0, [R6+URZ], R5 ;  /* 0x00000005060075a7 */ /* 0x001064000800017f */
[----:B-1----:R-:W-:Y:S05]  /*9660*/  @!P0 NANOSLEEP.SYNCS 0x989680 ;  /* 0x009896800000895d */ /* 0x002fea0003900000 */
[----:B------:R-:W1:Y:S02]  /*9670*/  @!P0 SYNCS.PHASECHK.TRANS64 P0, [R6+URZ], R5 ;  /* 0x00000005060085a7 */ /* 0x000e64000800007f */
[----:B-1----:R-:W-:Y:S05]  /*9680*/  @!P0 BRA `(.L_x_192) ;  /* 0xfffffffc00f08947 */ /* 0x002fea000383ffff */
[----:B------:R-:W-:Y:S05]  /*9690*/  BRA `(.L_x_202) ;  /* 0xfffffffc00347947 */ /* 0x000fea000383ffff */
.L_x_203:
[----:B------:R-:W-:-:S00]  /*96a0*/  BRA `(.L_x_203) ;  /* 0xfffffffc00fc7947 */ /* 0x000fc0000383ffff */
[----:B------:R-:W-:-:S00]  /*96b0*/  NOP ;  /* 0x0000000000007918 */ /* 0x000fc00000000000 */
        /* <DEDUP_REMOVED lines=12> */
.L_x_204:


//--------------------- .nv.shared._ZN7cutlass13device_kernelINS_4gemm6kernel13GemmUniversalIN4cute5tupleIJiiiiEEENS1_10collective13CollectiveMmaINS1_37MainloopSm90TmaGmmaWarpSpecializedFP8ILi3ENS5_IJNS4_1CILi2EEESB_NSA_ILi1EEEEEENS1_35KernelTmaWarpSpecializedCooperativeEEENS5_IJNSA_ILi128EEESG_NSA_ILi64EEEEEENS_12float_e4m3_tENS5_IJlSC_lEEESJ_SK_NS4_8TiledMMAINS4_8MMA_AtomIJNS4_4SM904GMMA31MMA_64x128x32_F32E4M3E4M3_SS_TNILNSO_7ScaleInE1ELSQ_1EEEEEENS4_6LayoutINS5_IJSB_SC_SC_EEENS5_IJSC_NSA_ILi0EEESV_EEEEENS5_IJNS4_10UnderscoreESY_SY_EEEEENS4_23SM90_TMA_LOAD_MULTICASTENS4_14ComposedLayoutINS4_7SwizzleILi2ELi4ELi3EEENS4_18smem_ptr_flag_bitsILi8EEENST_INS5_IJNSA_ILi8EEESH_EEENS5_IJSH_SC_EEEEEEEvNS4_8identityES11_S1B_vS1C_EENS_8epilogue10collective6detail29Sm90TmaWarpSpecializedAdapterINS1F_15DefaultEpilogueISJ_SK_SK_NS1E_6thread17LinearCombinationISJ_Li1EffLNS1J_9ScaleType4KindE0ELNS_15FloatRoundStyleE2ESJ_EENS1_15EpilogueDefaultEEEEEvvEEEEvNT_6ParamsE --------------------------
	.section	.nv.shared._ZN7cutlass13device_kernelINS_4gemm6kernel13GemmUniversalIN4cute5tupleIJiiiiEEENS1_10collective13CollectiveMmaINS1_37MainloopSm90TmaGmmaWarpSpecializedFP8ILi3ENS5_IJNS4_1CILi2EEESB_NSA_ILi1EEEEEENS1_35KernelTmaWarpSpecializedCooperativeEEENS5_IJNSA_ILi128EEESG_NSA_ILi64EEEEEENS_12float_e4m3_tENS5_IJlSC_lEEESJ_SK_NS4_8TiledMMAINS4_8MMA_AtomIJNS4_4SM904GMMA31MMA_64x128x32_F32E4M3E4M3_SS_TNILNSO_7ScaleInE1ELSQ_1EEEEEENS4_6LayoutINS5_IJSB_SC_SC_EEENS5_IJSC_NSA_ILi0EEESV_EEEEENS5_IJNS4_10UnderscoreESY_SY_EEEEENS4_23SM90_TMA_LOAD_MULTICASTENS4_14ComposedLayoutINS4_7SwizzleILi2ELi4ELi3EEENS4_18smem_ptr_flag_bitsILi8EEENST_INS5_IJNSA_ILi8EEESH_EEENS5_IJSH_SC_EEEEEEEvNS4_8identityES11_S1B_vS1C_EENS_8epilogue10collective6detail29Sm90TmaWarpSpecializedAdapterINS1F_15DefaultEpilogueISJ_SK_SK_NS1E_6thread17LinearCombinationISJ_Li1EffLNS1J_9ScaleType4KindE0ELNS_15FloatRoundStyleE2ESJ_EENS1_15EpilogueDefaultEEEEEvvEEEEvNT_6ParamsE,"aw",@nobits
	.sectionflags	@""
	.align	16
	.zero		1024


//--------------------- .nv.shared.reserved.0     --------------------------
	.section	.nv.shared.reserved.0,"aw",@nobits
	.weak		__nv_reservedSMEM_offset_0_alias
	.size		__nv_reservedSMEM_offset_0_alias, 0, 0
	.other		__nv_reservedSMEM_offset_0_alias,@"STO_CUDA_RESERVED_SHARED STV_DEFAULT"
__nv_reservedSMEM_offset_0_alias:
	.zero		0


//--------------------- .nv.global                --------------------------
	.section	.nv.global,"aw",@nobits
.nv.global:
	.type		_ZN39_INTERNAL_32817dc1_4_k_cu_5634c74b_55664cute1_E,@object
	.size		_ZN39_INTERNAL_32817dc1_4_k_cu_5634c74b_55664cute1_E,(_ZN39_INTERNAL_32817dc1_4_k_cu_5634c74b_55664cuda3std3__45__cpo6cbeginE - _ZN39_INTERNAL_32817dc1_4_k_cu_5634c74b_55664cute1_E)
_ZN39_INTERNAL_32817dc1_4_k_cu_5634c74b_55664cute1_E:
	.zero		1
	.type		_ZN39_INTERNAL_32817dc1_4_k_cu_5634c74b_55664cuda3std3__45__cpo6cbeginE,@object
	.size		_ZN39_INTERNAL_32817dc1_4_k_cu_5634c74b_55664cuda3std3__45__cpo6cbeginE,(_ZN39_INTERNAL_32817dc1_4_k_cu_5634c74b_55664cuda3std3__48in_placeE - _ZN39_INTERNAL_32817dc1_4_k_cu_5634c74b_55664cuda3std3__45__cpo6cbeginE)
_ZN39_INTERNAL_32817dc1_4_k_cu_5634c74b_55664cuda3std3__45__cpo6cbeginE:
	.zero		1
	.type		_ZN39_INTERNAL_32817dc1_4_k_cu_5634c74b_55664cuda3std3__48in_placeE,@object
	.size		_ZN39_INTERNAL_32817dc1_4_k_cu_5634c74b_55664cuda3std3__48in_placeE,(_ZN39_INTERNAL_32817dc1_4_k_cu_5634c74b_55664cuda3std6ranges3__45__cpo9iter_moveE - _ZN39_INTERNAL_32817dc1_4_k_cu_5634c74b_55664cuda3std3__48in_placeE)
_ZN39_INTERNAL_32817dc1_4_k_cu_5634c74b_55664cuda3std3__48in_placeE:
	.zero		1
	.type		_ZN39_INTERNAL_32817dc1_4_k_cu_5634c74b_55664cuda3std6ranges3__45__cpo9iter_moveE,@object
	.size		_ZN39_INTERNAL_32817dc1_4_k_cu_5634c74b_55664cuda3std6ranges3__45__cpo9iter_moveE,(_ZN39_INTERNAL_32817dc1_4_k_cu_5634c74b_55664cuda3std3__45__cpo5beginE - _ZN39_INTERNAL_32817dc1_4_k_cu_5634c74b_55664cuda3std6ranges3__45__cpo9iter_moveE)
_ZN39_INTERNAL_32817dc1_4_k_cu_5634c74b_55664cuda3std6ranges3__45__cpo9iter_moveE:
	.zero		1
	.type		_ZN39_INTERNAL_32817dc1_4_k_cu_5634c74b_55664cuda3std3__45__cpo5beginE,@object
	.size		_ZN39_INTERNAL_32817dc1_4_k_cu_5634c74b_55664cuda3std3__45__cpo5beginE,(_ZN39_INTERNAL_32817dc1_4_k_cu_5634c74b_55664cuda3std3__441_GLOBAL__N__32817dc1_4_k_cu_5634c74b_55666ignoreE - _ZN39_INTERNAL_32817dc1_4_k_cu_5634c74b_55664cuda3std3__45__cpo5beginE)
_ZN39_INTERNAL_32817dc1_4_k_cu_5634c74b_55664cuda3std3__45__cpo5beginE:
	.zero		1
	.type		_ZN39_INTERNAL_32817dc1_4_k_cu_5634c74b_55664cuda3std3__441_GLOBAL__N__32817dc1_4_k_cu_5634c74b_55666ignoreE,@object
	.size		_ZN39_INTERNAL_32817dc1_4_k_cu_5634c74b_55664cuda3std3__441_GLOBAL__N__32817dc1_4_k_cu_5634c74b_55666ignoreE,(_ZN39_INTERNAL_32817dc1_4_k_cu_5634c74b_55664cute7productE - _ZN39_INTERNAL_32817dc1_4_k_cu_5634c74b_55664cuda3std3__441_GLOBAL__N__32817dc1_4_k_cu_5634c74b_55666ignoreE)
_ZN39_INTERNAL_32817dc1_4_k_cu_5634c74b_55664cuda3std3__441_GLOBAL__N__32817dc1_4_k_cu_5634c74b_55666ignoreE:
	.zero		1
	.type		_ZN39_INTERNAL_32817dc1_4_k_cu_5634c74b_55664cute7productE,@object
	.size		_ZN39_INTERNAL_32817dc1_4_k_cu_5634c74b_55664cute7productE,(_ZN39_INTERNAL_32817dc1_4_k_cu_5634c74b_55664cuda3std3__45__cpo3endE - _ZN39_INTERNAL_32817dc1_4_k_cu_5634c74b_55664cute7productE)
_ZN39_INTERNAL_32817dc1_4_k_cu_5634c74b_55664cute7productE:
	.zero		1
	.type		_ZN39_INTERNAL_32817dc1_4_k_cu_5634c74b_55664cuda3std3__45__cpo3endE,@object
	.size		_ZN39_INTERNAL_32817dc1_4_k_cu_5634c74b_55664cuda3std3__45__cpo3endE,(_ZN39_INTERNAL_32817dc1_4_k_cu_5634c74b_55664cuda3std3__419piecewise_constructE - _ZN39_INTERNAL_32817dc1_4_k_cu_5634c74b_55664cuda3std3__45__cpo3endE)
_ZN39_INTERNAL_32817dc1_4_k_cu_5634c74b_55664cuda3std3__45__cpo3endE:
	.zero		1
	.type		_ZN39_INTERNAL_32817dc1_4_k_cu_5634c74b_55664cuda3std3__419piecewise_constructE,@object
	.size		_ZN39_INTERNAL_32817dc1_4_k_cu_5634c74b_55664cuda3std3__419piecewise_constructE,(_ZN39_INTERNAL_32817dc1_4_k_cu_5634c74b_55664cuda3std3__45__cpo4cendE - _ZN39_INTERNAL_32817dc1_4_k_cu_5634c74b_55664cuda3std3__419piecewise_constructE)
_ZN39_INTERNAL_32817dc1_4_k_cu_5634c74b_55664cuda3std3__419piecewise_constructE:
	.zero		1
	.type		_ZN39_INTERNAL_32817dc1_4_k_cu_5634c74b_55664cuda3std3__45__cpo4cendE,@object
	.size		_ZN39_INTERNAL_32817dc1_4_k_cu_5634c74b_55664cuda3std3__45__cpo4cendE,(_ZN39_INTERNAL_32817dc1_4_k_cu_5634c74b_55664cuda3std6ranges3__45__cpo4swapE - _ZN39_INTERNAL_32817dc1_4_k_cu_5634c74b_55664cuda3std3__45__cpo4cendE)
_ZN39_INTERNAL_32817dc1_4_k_cu_5634c74b_55664cuda3std3__45__cpo4cendE:
	.zero		1
	.type		_ZN39_INTERNAL_32817dc1_4_k_cu_5634c74b_55664cuda3std6ranges3__45__cpo4swapE,@object
	.size		_ZN39_INTERNAL_32817dc1_4_k_cu_5634c74b_55664cuda3std6ranges3__45__cpo4swapE,(.L_7 - _ZN39_INTERNAL_32817dc1_4_k_cu_5634c74b_55664cuda3std6ranges3__45__cpo4swapE)
_ZN39_INTERNAL_32817dc1_4_k_cu_5634c74b_55664cuda3std6ranges3__45__cpo4swapE:
	.zero		1
.L_7:


//--------------------- .nv.constant0._ZN7cutlass13device_kernelINS_4gemm6kernel13GemmUniversalIN4cute5tupleIJiiiiEEENS1_10collective13CollectiveMmaINS1_37MainloopSm90TmaGmmaWarpSpecializedFP8ILi3ENS5_IJNS4_1CILi2EEESB_NSA_ILi1EEEEEENS1_35KernelTmaWarpSpecializedCooperativeEEENS5_IJNSA_ILi128EEESG_NSA_ILi64EEEEEENS_12float_e4m3_tENS5_IJlSC_lEEESJ_SK_NS4_8TiledMMAINS4_8MMA_AtomIJNS4_4SM904GMMA31MMA_64x128x32_F32E4M3E4M3_SS_TNILNSO_7ScaleInE1ELSQ_1EEEEEENS4_6LayoutINS5_IJSB_SC_SC_EEENS5_IJSC_NSA_ILi0EEESV_EEEEENS5_IJNS4_10UnderscoreESY_SY_EEEEENS4_23SM90_TMA_LOAD_MULTICASTENS4_14ComposedLayoutINS4_7SwizzleILi2ELi4ELi3EEENS4_18smem_ptr_flag_bitsILi8EEENST_INS5_IJNSA_ILi8EEESH_EEENS5_IJSH_SC_EEEEEEEvNS4_8identityES11_S1B_vS1C_EENS_8epilogue10collective6detail29Sm90TmaWarpSpecializedAdapterINS1F_15DefaultEpilogueISJ_SK_SK_NS1E_6thread17LinearCombinationISJ_Li1EffLNS1J_9ScaleType4KindE0ELNS_15FloatRoundStyleE2ESJ_EENS1_15EpilogueDefaultEEEEEvvEEEEvNT_6ParamsE --------------------------
	.section	.nv.constant0._ZN7cutlass13device_kernelINS_4gemm6kernel13GemmUniversalIN4cute5tupleIJiiiiEEENS1_10collective13CollectiveMmaINS1_37MainloopSm90TmaGmmaWarpSpecializedFP8ILi3ENS5_IJNS4_1CILi2EEESB_NSA_ILi1EEEEEENS1_35KernelTmaWarpSpecializedCooperativeEEENS5_IJNSA_ILi128EEESG_NSA_ILi64EEEEEENS_12float_e4m3_tENS5_IJlSC_lEEESJ_SK_NS4_8TiledMMAINS4_8MMA_AtomIJNS4_4SM904GMMA31MMA_64x128x32_F32E4M3E4M3_SS_TNILNSO_7ScaleInE1ELSQ_1EEEEEENS4_6LayoutINS5_IJSB_SC_SC_EEENS5_IJSC_NSA_ILi0EEESV_EEEEENS5_IJNS4_10UnderscoreESY_SY_EEEEENS4_23SM90_TMA_LOAD_MULTICASTENS4_14ComposedLayoutINS4_7SwizzleILi2ELi4ELi3EEENS4_18smem_ptr_flag_bitsILi8EEENST_INS5_IJNSA_ILi8EEESH_EEENS5_IJSH_SC_EEEEEEEvNS4_8identityES11_S1B_vS1C_EENS_8epilogue10collective6detail29Sm90TmaWarpSpecializedAdapterINS1F_15DefaultEpilogueISJ_SK_SK_NS1E_6thread17LinearCombinationISJ_Li1EffLNS1J_9ScaleType4KindE0ELNS_15FloatRoundStyleE2ESJ_EENS1_15EpilogueDefaultEEEEEvvEEEEvNT_6ParamsE,"a",@progbits
	.sectionflags	@""
	.align	4
.nv.constant0._ZN7cutlass13device_kernelINS_4gemm6kernel13GemmUniversalIN4cute5tupleIJiiiiEEENS1_10collective13CollectiveMmaINS1_37MainloopSm90TmaGmmaWarpSpecializedFP8ILi3ENS5_IJNS4_1CILi2EEESB_NSA_ILi1EEEEEENS1_35KernelTmaWarpSpecializedCooperativeEEENS5_IJNSA_ILi128EEESG_NSA_ILi64EEEEEENS_12float_e4m3_tENS5_IJlSC_lEEESJ_SK_NS4_8TiledMMAINS4_8MMA_AtomIJNS4_4SM904GMMA31MMA_64x128x32_F32E4M3E4M3_SS_TNILNSO_7ScaleInE1ELSQ_1EEEEEENS4_6LayoutINS5_IJSB_SC_SC_EEENS5_IJSC_NSA_ILi0EEESV_EEEEENS5_IJNS4_10UnderscoreESY_SY_EEEEENS4_23SM90_TMA_LOAD_MULTICASTENS4_14ComposedLayoutINS4_7SwizzleILi2ELi4ELi3EEENS4_18smem_ptr_flag_bitsILi8EEENST_INS5_IJNSA_ILi8EEESH_EEENS5_IJSH_SC_EEEEEEEvNS4_8identityES11_S1B_vS1C_EENS_8epilogue10collective6detail29Sm90TmaWarpSpecializedAdapterINS1F_15DefaultEpilogueISJ_SK_SK_NS1E_6thread17LinearCombinationISJ_Li1EffLNS1J_9ScaleType4KindE0ELNS_15FloatRoundStyleE2ESJ_EENS1_15EpilogueDefaultEEEEEvvEEEEvNT_6ParamsE:
	.zero		1664


//--------------------- SYMBOLS --------------------------

	.type		.nv.reservedSmem.offset0,@object
	.size		.nv.reservedSmem.offset0,0x4
